	.target	sm_90a

	.elftype	@"ET_EXEC"


//--------------------- .note.nv.tkinfo           --------------------------
	.section	.note.nv.tkinfo,"",@"SHT_NOTE"
	.sectionflags	@"SHF_NOTE_NV_TKINFO"
	.tkinfo
        /*0018*/ 	.word	0x00000002
        /*0030*/ 	.string	""
        /*0030*/ 	.string	"ptxas"
        /*0030*/ 	.string	"Cuda compilation tools, release 13.0, V13.0.88"
        /*0030*/ 	.string	"Build cuda_13.0.r13.0/compiler.36424714_0"
        /*0030*/ 	.string	"-arch sm_90a -m 64 "



//--------------------- .note.nv.cuinfo           --------------------------
	.section	.note.nv.cuinfo,"",@"SHT_NOTE"
	.sectionflags	@"SHF_NOTE_NV_CUINFO"
        /*0018*/ 	.short	0x0002
        /*001a*/ 	.short	0x005a
        /*001c*/ 	.short	0x0082
	.zero		2


//--------------------- .nv.info                  --------------------------
	.section	.nv.info,"",@"SHT_CUDA_INFO"
	.align	4


	//----- nvinfo : EIATTR_REGCOUNT
	.align		4
        /*0000*/ 	.byte	0x04, 0x2f
        /*0002*/ 	.short	(.L_15 - .L_14)
	.align		4
.L_14:
        /*0004*/ 	.word	index@(_ZN7cutlass13device_kernelINS_4gemm6kernel13GemmUniversalIN4cute5tupleIJiiiiEEENS1_10collective13CollectiveMmaINS1_34MainloopSm90TmaGmmaWarpSpecializedILi4ENS5_IJNS4_1CILi1EEENSA_ILi2EEESB_EEENS1_35KernelTmaWarpSpecializedCooperativeEEENS5_IJNSA_ILi128EEENSA_ILi256EEESG_EEENS_10tfloat32_tENS5_IJlSB_lEEESJ_SK_NS4_8TiledMMAINS4_8MMA_AtomIJNS4_4SM904GMMA30MMA_64x256x8_F32TF32TF32_SS_TNILNSO_7ScaleInE1ELSQ_1EEEEEENS4_6LayoutINS5_IJSC_SB_SB_EEENS5_IJSB_NSA_ILi0EEESV_EEEEENS5_IJNS4_10UnderscoreESY_SY_EEEEENS4_23SM90_TMA_LOAD_MULTICASTENS4_14ComposedLayoutINS4_7SwizzleILi3ELi4ELi3EEENS4_18smem_ptr_flag_bitsILi32EEENST_INS5_IJNSA_ILi8EEENSA_ILi32EEEEEENS5_IJS18_SB_EEEEEEEvNS4_8identityENS4_13SM90_TMA_LOADES1C_vS1D_EENS_8epilogue10collective6detail29Sm90TmaWarpSpecializedAdapterINS1H_15DefaultEpilogueISJ_SK_SK_NS1G_6thread17LinearCombinationISJ_Li1EffLNS1L_9ScaleType4KindE0ELNS_15FloatRoundStyleE2ESJ_EENS1_15EpilogueDefaultEEEEEvvEEEEvNT_6ParamsE)
        /*0008*/ 	.word	0x000000a8


	//----- nvinfo : EIATTR_FRAME_SIZE
	.align		4
.L_15:
        /*000c*/ 	.byte	0x04, 0x11
        /*000e*/ 	.short	(.L_17 - .L_16)
	.align		4
.L_16:
        /*0010*/ 	.word	index@(_ZN7cutlass13device_kernelINS_4gemm6kernel13GemmUniversalIN4cute5tupleIJiiiiEEENS1_10collective13CollectiveMmaINS1_34MainloopSm90TmaGmmaWarpSpecializedILi4ENS5_IJNS4_1CILi1EEENSA_ILi2EEESB_EEENS1_35KernelTmaWarpSpecializedCooperativeEEENS5_IJNSA_ILi128EEENSA_ILi256EEESG_EEENS_10tfloat32_tENS5_IJlSB_lEEESJ_SK_NS4_8TiledMMAINS4_8MMA_AtomIJNS4_4SM904GMMA30MMA_64x256x8_F32TF32TF32_SS_TNILNSO_7ScaleInE1ELSQ_1EEEEEENS4_6LayoutINS5_IJSC_SB_SB_EEENS5_IJSB_NSA_ILi0EEESV_EEEEENS5_IJNS4_10UnderscoreESY_SY_EEEEENS4_23SM90_TMA_LOAD_MULTICASTENS4_14ComposedLayoutINS4_7SwizzleILi3ELi4ELi3EEENS4_18smem_ptr_flag_bitsILi32EEENST_INS5_IJNSA_ILi8EEENSA_ILi32EEEEEENS5_IJS18_SB_EEEEEEEvNS4_8identityENS4_13SM90_TMA_LOADES1C_vS1D_EENS_8epilogue10collective6detail29Sm90TmaWarpSpecializedAdapterINS1H_15DefaultEpilogueISJ_SK_SK_NS1G_6thread17LinearCombinationISJ_Li1EffLNS1L_9ScaleType4KindE0ELNS_15FloatRoundStyleE2ESJ_EENS1_15EpilogueDefaultEEEEEvvEEEEvNT_6ParamsE)
        /*0014*/ 	.word	0x00000000


	//----- nvinfo : EIATTR_MIN_STACK_SIZE
	.align		4
.L_17:
        /*0018*/ 	.byte	0x04, 0x12
        /*001a*/ 	.short	(.L_19 - .L_18)
	.align		4
.L_18:
        /*001c*/ 	.word	index@(_ZN7cutlass13device_kernelINS_4gemm6kernel13GemmUniversalIN4cute5tupleIJiiiiEEENS1_10collective13CollectiveMmaINS1_34MainloopSm90TmaGmmaWarpSpecializedILi4ENS5_IJNS4_1CILi1EEENSA_ILi2EEESB_EEENS1_35KernelTmaWarpSpecializedCooperativeEEENS5_IJNSA_ILi128EEENSA_ILi256EEESG_EEENS_10tfloat32_tENS5_IJlSB_lEEESJ_SK_NS4_8TiledMMAINS4_8MMA_AtomIJNS4_4SM904GMMA30MMA_64x256x8_F32TF32TF32_SS_TNILNSO_7ScaleInE1ELSQ_1EEEEEENS4_6LayoutINS5_IJSC_SB_SB_EEENS5_IJSB_NSA_ILi0EEESV_EEEEENS5_IJNS4_10UnderscoreESY_SY_EEEEENS4_23SM90_TMA_LOAD_MULTICASTENS4_14ComposedLayoutINS4_7SwizzleILi3ELi4ELi3EEENS4_18smem_ptr_flag_bitsILi32EEENST_INS5_IJNSA_ILi8EEENSA_ILi32EEEEEENS5_IJS18_SB_EEEEEEEvNS4_8identityENS4_13SM90_TMA_LOADES1C_vS1D_EENS_8epilogue10collective6detail29Sm90TmaWarpSpecializedAdapterINS1H_15DefaultEpilogueISJ_SK_SK_NS1G_6thread17LinearCombinationISJ_Li1EffLNS1L_9ScaleType4KindE0ELNS_15FloatRoundStyleE2ESJ_EENS1_15EpilogueDefaultEEEEEvvEEEEvNT_6ParamsE)
        /*0020*/ 	.word	0x00000000
.L_19:


//--------------------- .nv.compat                --------------------------
	.section	.nv.compat,"",@"SHT_CUDA_COMPAT_INFO"
	.align	4
        /*0000*/ 	.byte	0x02, 0x09, 0x01, 0x00, 0x02, 0x02, 0x04, 0x00, 0x02, 0x05, 0x05, 0x00, 0x03, 0x07, 0x01, 0x01
        /*0010*/ 	.byte	0x02, 0x03, 0x01, 0x00, 0x02, 0x06, 0x01, 0x00, 0x04, 0x0b, 0x08, 0x00, 0x00, 0x00, 0x00, 0x00
        /*0020*/ 	.byte	0x00, 0x00, 0x00, 0x00


//--------------------- .nv.info._ZN7cutlass13device_kernelINS_4gemm6kernel13GemmUniversalIN4cute5tupleIJiiiiEEENS1_10collective13CollectiveMmaINS1_34MainloopSm90TmaGmmaWarpSpecializedILi4ENS5_IJNS4_1CILi1EEENSA_ILi2EEESB_EEENS1_35KernelTmaWarpSpecializedCooperativeEEENS5_IJNSA_ILi128EEENSA_ILi256EEESG_EEENS_10tfloat32_tENS5_IJlSB_lEEESJ_SK_NS4_8TiledMMAINS4_8MMA_AtomIJNS4_4SM904GMMA30MMA_64x256x8_F32TF32TF32_SS_TNILNSO_7ScaleInE1ELSQ_1EEEEEENS4_6LayoutINS5_IJSC_SB_SB_EEENS5_IJSB_NSA_ILi0EEESV_EEEEENS5_IJNS4_10UnderscoreESY_SY_EEEEENS4_23SM90_TMA_LOAD_MULTICASTENS4_14ComposedLayoutINS4_7SwizzleILi3ELi4ELi3EEENS4_18smem_ptr_flag_bitsILi32EEENST_INS5_IJNSA_ILi8EEENSA_ILi32EEEEEENS5_IJS18_SB_EEEEEEEvNS4_8identityENS4_13SM90_TMA_LOADES1C_vS1D_EENS_8epilogue10collective6detail29Sm90TmaWarpSpecializedAdapterINS1H_15DefaultEpilogueISJ_SK_SK_NS1G_6thread17LinearCombinationISJ_Li1EffLNS1L_9ScaleType4KindE0ELNS_15FloatRoundStyleE2ESJ_EENS1_15EpilogueDefaultEEEEEvvEEEEvNT_6ParamsE --------------------------
	.section	.nv.info._ZN7cutlass13device_kernelINS_4gemm6kernel13GemmUniversalIN4cute5tupleIJiiiiEEENS1_10collective13CollectiveMmaINS1_34MainloopSm90TmaGmmaWarpSpecializedILi4ENS5_IJNS4_1CILi1EEENSA_ILi2EEESB_EEENS1_35KernelTmaWarpSpecializedCooperativeEEENS5_IJNSA_ILi128EEENSA_ILi256EEESG_EEENS_10tfloat32_tENS5_IJlSB_lEEESJ_SK_NS4_8TiledMMAINS4_8MMA_AtomIJNS4_4SM904GMMA30MMA_64x256x8_F32TF32TF32_SS_TNILNSO_7ScaleInE1ELSQ_1EEEEEENS4_6LayoutINS5_IJSC_SB_SB_EEENS5_IJSB_NSA_ILi0EEESV_EEEEENS5_IJNS4_10UnderscoreESY_SY_EEEEENS4_23SM90_TMA_LOAD_MULTICASTENS4_14ComposedLayoutINS4_7SwizzleILi3ELi4ELi3EEENS4_18smem_ptr_flag_bitsILi32EEENST_INS5_IJNSA_ILi8EEENSA_ILi32EEEEEENS5_IJS18_SB_EEEEEEEvNS4_8identityENS4_13SM90_TMA_LOADES1C_vS1D_EENS_8epilogue10collective6detail29Sm90TmaWarpSpecializedAdapterINS1H_15DefaultEpilogueISJ_SK_SK_NS1G_6thread17LinearCombinationISJ_Li1EffLNS1L_9ScaleType4KindE0ELNS_15FloatRoundStyleE2ESJ_EENS1_15EpilogueDefaultEEEEEvvEEEEvNT_6ParamsE,"",@"SHT_CUDA_INFO"
	.sectionflags	@""
	.align	4


	//----- nvinfo : EIATTR_CUDA_API_VERSION
	.align		4
        /*0000*/ 	.byte	0x04, 0x37
        /*0002*/ 	.short	(.L_21 - .L_20)
.L_20:
        /*0004*/ 	.word	0x00000082


	//----- nvinfo : EIATTR_KPARAM_INFO
	.align		4
.L_21:
        /*0008*/ 	.byte	0x04, 0x17
        /*000a*/ 	.short	(.L_23 - .L_22)
.L_22:
        /*000c*/ 	.word	0x00000000
        /*0010*/ 	.short	0x0000
        /*0012*/ 	.short	0x0070
        /*0014*/ 	.byte	0x00, 0xf0, 0x01, 0x10


	//----- nvinfo : EIATTR_SPARSE_MMA_MASK
	.align		4
.L_23:
        /*0018*/ 	.byte	0x03, 0x50
        /*001a*/ 	.short	0x0000


	//----- nvinfo : EIATTR_MAXREG_COUNT
	.align		4
        /*001c*/ 	.byte	0x03, 0x1b
        /*001e*/ 	.short	0x00a8


	//----- nvinfo : EIATTR_NUM_BARRIERS
	.align		4
        /*0020*/ 	.byte	0x02, 0x4c
        /*0022*/ 	.byte	0x01
	.zero		1


	//----- nvinfo : EIATTR_EXTERNS
	.align		4
        /*0024*/ 	.byte	0x04, 0x0f
        /*0026*/ 	.short	(.L_25 - .L_24)


	//   ....[0]....
	.align		4
.L_24:
        /*0028*/ 	.word	index@(__assertfail)


	//----- nvinfo : EIATTR_MERCURY_ISA_VERSION
	.align		4
.L_25:
        /*002c*/ 	.byte	0x03, 0x5f
        /*002e*/ 	.short	0x0101


	//----- nvinfo : EIATTR_INT_WARP_WIDE_INSTR_OFFSETS
	.align		4
        /*0030*/ 	.byte	0x04, 0x31
        /*0032*/ 	.short	(.L_27 - .L_26)


	//   ....[0]....
.L_26:
        /*0034*/ 	.word	0x00000420


	//   ....[1]....
        /*0038*/ 	.word	0x00000440


	//   ....[2]....
        /*003c*/ 	.word	0x00000610


	//   ....[3]....
        /*0040*/ 	.word	0x00002890


	//----- nvinfo : EIATTR_COOP_GROUP_MASK_REGIDS
	.align		4
.L_27:
        /*0044*/ 	.byte	0x04, 0x29
        /*0046*/ 	.short	(.L_29 - .L_28)


	//   ....[0]....
.L_28:
        /*0048*/ 	.word	0xffffffff


	//   ....[1]....
        /*004c*/ 	.word	0xffffffff


	//   ....[2]....
        /*0050*/ 	.word	0xffffffff


	//   ....[3]....
        /*0054*/ 	.word	0xffffffff


	//   ....[4]....
        /*0058*/ 	.word	0xffffffff


	//   ....[5]....
        /*005c*/ 	.word	0xffffffff


	//----- nvinfo : EIATTR_COOP_GROUP_INSTR_OFFSETS
	.align		4
.L_29:
        /*0060*/ 	.byte	0x04, 0x28
        /*0062*/ 	.short	(.L_31 - .L_30)


	//   ....[0]....
.L_30:
        /*0064*/ 	.word	0x00000060


	//   ....[1]....
        /*0068*/ 	.word	0x00000070


	//   ....[2]....
        /*006c*/ 	.word	0x00000130


	//   ....[3]....
        /*0070*/ 	.word	0x000002d0


	//   ....[4]....
        /*0074*/ 	.word	0x00000780


	//   ....[5]....
        /*0078*/ 	.word	0x000011d0


	//----- nvinfo : EIATTR_REG_RECONFIG
	.align		4
.L_31:
        /*007c*/ 	.byte	0x01, 0x54
	.zero		2


	//----- nvinfo : EIATTR_SYSCALL_OFFSETS
	.align		4
        /*0080*/ 	.byte	0x04, 0x46
        /*0082*/ 	.short	(.L_33 - .L_32)


	//   ....[0]....
.L_32:
        /*0084*/ 	.word	0x00001390


	//----- nvinfo : EIATTR_MBARRIER_INSTR_OFFSETS
	.align		4
.L_33:
        /*0088*/ 	.byte	0x04, 0x39
        /*008a*/ 	.short	(.L_35 - .L_34)


	//   ....[0]....
.L_34:
        /*008c*/ 	.word	0x00000230
        /*0090*/ 	.word	0x000000ff
        /*0094*/ 	.word	0x00000000
        /*0098*/ 	.short	0x0100
        /*009a*/ 	.byte	0x08
	.zero		1


	//   ....[1]....
        /*009c*/ 	.word	0x00000240
        /*00a0*/ 	.word	0x000000ff
        /*00a4*/ 	.word	0x00000020
        /*00a8*/ 	.short	0x0100
        /*00aa*/ 	.byte	0x08
	.zero		1


	//   ....[2]....
        /*00ac*/ 	.word	0x00000250
        /*00b0*/ 	.word	0x000000ff
        /*00b4*/ 	.word	0x00000008
        /*00b8*/ 	.short	0x0100
        /*00ba*/ 	.byte	0x08
	.zero		1


	//   ....[3]....
        /*00bc*/ 	.word	0x00000260
        /*00c0*/ 	.word	0x000000ff
        /*00c4*/ 	.word	0x00000028
        /*00c8*/ 	.short	0x0100
        /*00ca*/ 	.byte	0x08
	.zero		1


	//   ....[4]....
        /*00cc*/ 	.word	0x00000270
        /*00d0*/ 	.word	0x000000ff
        /*00d4*/ 	.word	0x00000010
        /*00d8*/ 	.short	0x0100
        /*00da*/ 	.byte	0x08
	.zero		1


	//   ....[5]....
        /*00dc*/ 	.word	0x00000280
        /*00e0*/ 	.word	0x000000ff
        /*00e4*/ 	.word	0x00000030
        /*00e8*/ 	.short	0x0100
        /*00ea*/ 	.byte	0x08
	.zero		1


	//   ....[6]....
        /*00ec*/ 	.word	0x00000290
        /*00f0*/ 	.word	0x000000ff
        /*00f4*/ 	.word	0x00000018
        /*00f8*/ 	.short	0x0100
        /*00fa*/ 	.byte	0x08
	.zero		1


	//   ....[7]....
        /*00fc*/ 	.word	0x000002a0
        /*0100*/ 	.word	0x000000ff
        /*0104*/ 	.word	0x00000038
        /*0108*/ 	.short	0x0100
        /*010a*/ 	.byte	0x08
	.zero		1


	//   ....[8]....
        /*010c*/ 	.word	0x00000690
        /*0110*/ 	.word	0x000000ff
        /*0114*/ 	.word	0x00000050
        /*0118*/ 	.short	0x0100
        /*011a*/ 	.byte	0x06
	.zero		1


	//   ....[9]....
        /*011c*/ 	.word	0x00000720
        /*0120*/ 	.word	0x000000ff
        /*0124*/ 	.word	0x00000058
        /*0128*/ 	.short	0x0100
        /*012a*/ 	.byte	0x06
	.zero		1


	//   ....[10]....
        /*012c*/ 	.word	0x00001450
        /*0130*/ 	.word	0x00000003
        /*0134*/ 	.word	0x00000000
        /*0138*/ 	.short	0x010a
        /*013a*/ 	.byte	0x3f
	.zero		1


	//   ....[11]....
        /*013c*/ 	.word	0x00001490
        /*0140*/ 	.word	0x00000003
        /*0144*/ 	.word	0x00000000
        /*0148*/ 	.short	0x010a
        /*014a*/ 	.byte	0x3f
	.zero		1


	//   ....[12]....
        /*014c*/ 	.word	0x00001e80
        /*0150*/ 	.word	0x00000005
        /*0154*/ 	.word	0x00000000
        /*0158*/ 	.short	0x010a
        /*015a*/ 	.byte	0x3f
	.zero		1


	//   ....[13]....
        /*015c*/ 	.word	0x00001ec0
        /*0160*/ 	.word	0x00000005
        /*0164*/ 	.word	0x00000000
        /*0168*/ 	.short	0x010a
        /*016a*/ 	.byte	0x3f
	.zero		1


	//   ....[14]....
        /*016c*/ 	.word	0x00002730
        /*0170*/ 	.word	0x00000005
        /*0174*/ 	.word	0x00000000
        /*0178*/ 	.short	0x0101
        /*017a*/ 	.byte	0x3f
	.zero		1


	//   ....[15]....
        /*017c*/ 	.word	0x00002910
        /*0180*/ 	.word	0x00000003
        /*0184*/ 	.word	0x00000000
        /*0188*/ 	.short	0x0101
        /*018a*/ 	.byte	0x3f
	.zero		1


	//   ....[16]....
        /*018c*/ 	.word	0x0000b6f0
        /*0190*/ 	.word	0x00000016
        /*0194*/ 	.word	0x00000020
        /*0198*/ 	.short	0x010a
        /*019a*/ 	.byte	0x3f
	.zero		1


	//   ....[17]....
        /*019c*/ 	.word	0x0000bce0
        /*01a0*/ 	.word	0x00000005
        /*01a4*/ 	.word	0x00000058
        /*01a8*/ 	.short	0x0101
        /*01aa*/ 	.byte	0x3f
	.zero		1


	//   ....[18]....
        /*01ac*/ 	.word	0x0000c3f0
        /*01b0*/ 	.word	0x00000007
        /*01b4*/ 	.word	0x00000000
        /*01b8*/ 	.short	0x010a
        /*01ba*/ 	.byte	0x3f
	.zero		1


	//   ....[19]....
        /*01bc*/ 	.word	0x0000c470
        /*01c0*/ 	.word	0x00000008
        /*01c4*/ 	.word	0x00000000
        /*01c8*/ 	.short	0x010a
        /*01ca*/ 	.byte	0x3f
	.zero		1


	//   ....[20]....
        /*01cc*/ 	.word	0x0000c500
        /*01d0*/ 	.word	0x0000000b
        /*01d4*/ 	.word	0x00000000
        /*01d8*/ 	.short	0x010a
        /*01da*/ 	.byte	0x3f
	.zero		1


	//   ....[21]....
        /*01dc*/ 	.word	0x0000c590
        /*01e0*/ 	.word	0x00000003
        /*01e4*/ 	.word	0x00000000
        /*01e8*/ 	.short	0x010a
        /*01ea*/ 	.byte	0x3f
	.zero		1


	//   ....[22]....
        /*01ec*/ 	.word	0x0000c5f0
        /*01f0*/ 	.word	0x00000003
        /*01f4*/ 	.word	0x00000000
        /*01f8*/ 	.short	0x010a
        /*01fa*/ 	.byte	0x3f
	.zero		1


	//   ....[23]....
        /*01fc*/ 	.word	0x0000c640
        /*0200*/ 	.word	0x00000005
        /*0204*/ 	.word	0x00000000
        /*0208*/ 	.short	0x010a
        /*020a*/ 	.byte	0x3f
	.zero		1


	//   ....[24]....
        /*020c*/ 	.word	0x0000c710
        /*0210*/ 	.word	0x00000016
        /*0214*/ 	.word	0x00000020
        /*0218*/ 	.short	0x010a
        /*021a*/ 	.byte	0x3f
	.zero		1


	//   ....[25]....
        /*021c*/ 	.word	0x0000c7e0
        /*0220*/ 	.word	0x00000007
        /*0224*/ 	.word	0x00000000
        /*0228*/ 	.short	0x010a
        /*022a*/ 	.byte	0x3f
	.zero		1


	//   ....[26]....
        /*022c*/ 	.word	0x0000c830
        /*0230*/ 	.word	0x00000008
        /*0234*/ 	.word	0x00000000
        /*0238*/ 	.short	0x010a
        /*023a*/ 	.byte	0x3f
	.zero		1


	//   ....[27]....
        /*023c*/ 	.word	0x0000c880
        /*0240*/ 	.word	0x0000000b
        /*0244*/ 	.word	0x00000000
        /*0248*/ 	.short	0x010a
        /*024a*/ 	.byte	0x3f
	.zero		1


	//----- nvinfo : EIATTR_NUM_MBARRIERS
	.align		4
.L_35:
        /*024c*/ 	.byte	0x03, 0x38
        /*024e*/ 	.short	0x000a


	//----- nvinfo : EIATTR_EXIT_INSTR_OFFSETS
	.align		4
        /*0250*/ 	.byte	0x04, 0x1c
        /*0252*/ 	.short	(.L_37 - .L_36)


	//   ....[0]....
.L_36:
        /*0254*/ 	.word	0x000008e0


	//   ....[1]....
        /*0258*/ 	.word	0x00001100


	//   ....[2]....
        /*025c*/ 	.word	0x0000ae10


	//   ....[3]....
        /*0260*/ 	.word	0x0000b370


	//   ....[4]....
        /*0264*/ 	.word	0x0000c5e0


	//----- nvinfo : EIATTR_MAX_THREADS
	.align		4
.L_37:
        /*0268*/ 	.byte	0x04, 0x05
        /*026a*/ 	.short	(.L_39 - .L_38)
.L_38:
        /*026c*/ 	.word	0x00000180
        /*0270*/ 	.word	0x00000001
        /*0274*/ 	.word	0x00000001


	//----- nvinfo : EIATTR_CRS_STACK_SIZE
	.align		4
.L_39:
        /*0278*/ 	.byte	0x04, 0x1e
        /*027a*/ 	.short	(.L_41 - .L_40)
.L_40:
        /*027c*/ 	.word	0x00000000


	//----- nvinfo : EIATTR_CBANK_PARAM_SIZE
	.align		4
.L_41:
        /*0280*/ 	.byte	0x03, 0x19
        /*0282*/ 	.short	0x0470


	//----- nvinfo : EIATTR_PARAM_CBANK
	.align		4
        /*0284*/ 	.byte	0x04, 0x0a
        /*0286*/ 	.short	(.L_43 - .L_42)
	.align		4
.L_42:
        /*0288*/ 	.word	index@(.nv.constant0._ZN7cutlass13device_kernelINS_4gemm6kernel13GemmUniversalIN4cute5tupleIJiiiiEEENS1_10collective13CollectiveMmaINS1_34MainloopSm90TmaGmmaWarpSpecializedILi4ENS5_IJNS4_1CILi1EEENSA_ILi2EEESB_EEENS1_35KernelTmaWarpSpecializedCooperativeEEENS5_IJNSA_ILi128EEENSA_ILi256EEESG_EEENS_10tfloat32_tENS5_IJlSB_lEEESJ_SK_NS4_8TiledMMAINS4_8MMA_AtomIJNS4_4SM904GMMA30MMA_64x256x8_F32TF32TF32_SS_TNILNSO_7ScaleInE1ELSQ_1EEEEEENS4_6LayoutINS5_IJSC_SB_SB_EEENS5_IJSB_NSA_ILi0EEESV_EEEEENS5_IJNS4_10UnderscoreESY_SY_EEEEENS4_23SM90_TMA_LOAD_MULTICASTENS4_14ComposedLayoutINS4_7SwizzleILi3ELi4ELi3EEENS4_18smem_ptr_flag_bitsILi32EEENST_INS5_IJNSA_ILi8EEENSA_ILi32EEEEEENS5_IJS18_SB_EEEEEEEvNS4_8identityENS4_13SM90_TMA_LOADES1C_vS1D_EENS_8epilogue10collective6detail29Sm90TmaWarpSpecializedAdapterINS1H_15DefaultEpilogueISJ_SK_SK_NS1G_6thread17LinearCombinationISJ_Li1EffLNS1L_9ScaleType4KindE0ELNS_15FloatRoundStyleE2ESJ_EENS1_15EpilogueDefaultEEEEEvvEEEEvNT_6ParamsE)
        /*028c*/ 	.short	0x0210
        /*028e*/ 	.short	0x0470


	//----- nvinfo : EIATTR_SW_WAR
	.align		4
.L_43:
        /*0290*/ 	.byte	0x04, 0x36
        /*0292*/ 	.short	(.L_45 - .L_44)
.L_44:
        /*0294*/ 	.word	0x00000008
.L_45:


//--------------------- .nv.callgraph             --------------------------
	.section	.nv.callgraph,"",@"SHT_CUDA_CALLGRAPH"
	.align	4
	.sectionentsize	8
	.align		4
        /*0000*/ 	.word	0x00000000
	.align		4
        /*0004*/ 	.word	0xffffffff
	.align		4
        /*0008*/ 	.word	index@(_ZN7cutlass13device_kernelINS_4gemm6kernel13GemmUniversalIN4cute5tupleIJiiiiEEENS1_10collective13CollectiveMmaINS1_34MainloopSm90TmaGmmaWarpSpecializedILi4ENS5_IJNS4_1CILi1EEENSA_ILi2EEESB_EEENS1_35KernelTmaWarpSpecializedCooperativeEEENS5_IJNSA_ILi128EEENSA_ILi256EEESG_EEENS_10tfloat32_tENS5_IJlSB_lEEESJ_SK_NS4_8TiledMMAINS4_8MMA_AtomIJNS4_4SM904GMMA30MMA_64x256x8_F32TF32TF32_SS_TNILNSO_7ScaleInE1ELSQ_1EEEEEENS4_6LayoutINS5_IJSC_SB_SB_EEENS5_IJSB_NSA_ILi0EEESV_EEEEENS5_IJNS4_10UnderscoreESY_SY_EEEEENS4_23SM90_TMA_LOAD_MULTICASTENS4_14ComposedLayoutINS4_7SwizzleILi3ELi4ELi3EEENS4_18smem_ptr_flag_bitsILi32EEENST_INS5_IJNSA_ILi8EEENSA_ILi32EEEEEENS5_IJS18_SB_EEEEEEEvNS4_8identityENS4_13SM90_TMA_LOADES1C_vS1D_EENS_8epilogue10collective6detail29Sm90TmaWarpSpecializedAdapterINS1H_15DefaultEpilogueISJ_SK_SK_NS1G_6thread17LinearCombinationISJ_Li1EffLNS1L_9ScaleType4KindE0ELNS_15FloatRoundStyleE2ESJ_EENS1_15EpilogueDefaultEEEEEvvEEEEvNT_6ParamsE)
	.align		4
        /*000c*/ 	.word	index@(__assertfail)
	.align		4
        /*0010*/ 	.word	0x00000000
	.align		4
        /*0014*/ 	.word	0xfffffffe
	.align		4
        /*0018*/ 	.word	0x00000000
	.align		4
        /*001c*/ 	.word	0xfffffffd
	.align		4
        /*0020*/ 	.word	0x00000000
	.align		4
        /*0024*/ 	.word	0xfffffffc


//--------------------- .nv.constant4             --------------------------
	.section	.nv.constant4,"a",@progbits
	.align	8
	.align		8
.nv.constant4:
        /*0000*/ 	.dword	__assertfail
	.align		8
        /*0008*/ 	.dword	__unnamed_1
	.align		8
        /*0010*/ 	.dword	_ZN39_INTERNAL_c0b912c5_4_k_cu_46190429_63714cuda3std3__45__cpo5beginE
	.align		8
        /*0018*/ 	.dword	_ZN39_INTERNAL_c0b912c5_4_k_cu_46190429_63714cuda3std3__45__cpo3endE
	.align		8
        /*0020*/ 	.dword	_ZN39_INTERNAL_c0b912c5_4_k_cu_46190429_63714cuda3std3__45__cpo6cbeginE
	.align		8
        /*0028*/ 	.dword	_ZN39_INTERNAL_c0b912c5_4_k_cu_46190429_63714cuda3std3__45__cpo4cendE
	.align		8
        /*0030*/ 	.dword	_ZN39_INTERNAL_c0b912c5_4_k_cu_46190429_63714cuda3std3__441_GLOBAL__N__c0b912c5_4_k_cu_46190429_63716ignoreE
	.align		8
        /*0038*/ 	.dword	_ZN39_INTERNAL_c0b912c5_4_k_cu_46190429_63714cuda3std3__419piecewise_constructE
	.align		8
        /*0040*/ 	.dword	_ZN39_INTERNAL_c0b912c5_4_k_cu_46190429_63714cuda3std3__48in_placeE
	.align		8
        /*0048*/ 	.dword	_ZN39_INTERNAL_c0b912c5_4_k_cu_46190429_63714cuda3std6ranges3__45__cpo4swapE
	.align		8
        /*0050*/ 	.dword	_ZN39_INTERNAL_c0b912c5_4_k_cu_46190429_63714cuda3std6ranges3__45__cpo9iter_moveE
	.align		8
        /*0058*/ 	.dword	_ZN39_INTERNAL_c0b912c5_4_k_cu_46190429_63714cute7productE
	.align		8
        /*0060*/ 	.dword	_ZN39_INTERNAL_c0b912c5_4_k_cu_46190429_63714cute1_E
	.align		8
        /*0068*/ 	.dword	$str$22
	.align		8
        /*0070*/ 	.dword	$str$23


//--------------------- .text._ZN7cutlass13device_kernelINS_4gemm6kernel13GemmUniversalIN4cute5tupleIJiiiiEEENS1_10collective13CollectiveMmaINS1_34MainloopSm90TmaGmmaWarpSpecializedILi4ENS5_IJNS4_1CILi1EEENSA_ILi2EEESB_EEENS1_35KernelTmaWarpSpecializedCooperativeEEENS5_IJNSA_ILi128EEENSA_ILi256EEESG_EEENS_10tfloat32_tENS5_IJlSB_lEEESJ_SK_NS4_8TiledMMAINS4_8MMA_AtomIJNS4_4SM904GMMA30MMA_64x256x8_F32TF32TF32_SS_TNILNSO_7ScaleInE1ELSQ_1EEEEEENS4_6LayoutINS5_IJSC_SB_SB_EEENS5_IJSB_NSA_ILi0EEESV_EEEEENS5_IJNS4_10UnderscoreESY_SY_EEEEENS4_23SM90_TMA_LOAD_MULTICASTENS4_14ComposedLayoutINS4_7SwizzleILi3ELi4ELi3EEENS4_18smem_ptr_flag_bitsILi32EEENST_INS5_IJNSA_ILi8EEENSA_ILi32EEEEEENS5_IJS18_SB_EEEEEEEvNS4_8identityENS4_13SM90_TMA_LOADES1C_vS1D_EENS_8epilogue10collective6detail29Sm90TmaWarpSpecializedAdapterINS1H_15DefaultEpilogueISJ_SK_SK_NS1G_6thread17LinearCombinationISJ_Li1EffLNS1L_9ScaleType4KindE0ELNS_15FloatRoundStyleE2ESJ_EENS1_15EpilogueDefaultEEEEEvvEEEEvNT_6ParamsE --------------------------
	.section	.text._ZN7cutlass13device_kernelINS_4gemm6kernel13GemmUniversalIN4cute5tupleIJiiiiEEENS1_10collective13CollectiveMmaINS1_34MainloopSm90TmaGmmaWarpSpecializedILi4ENS5_IJNS4_1CILi1EEENSA_ILi2EEESB_EEENS1_35KernelTmaWarpSpecializedCooperativeEEENS5_IJNSA_ILi128EEENSA_ILi256EEESG_EEENS_10tfloat32_tENS5_IJlSB_lEEESJ_SK_NS4_8TiledMMAINS4_8MMA_AtomIJNS4_4SM904GMMA30MMA_64x256x8_F32TF32TF32_SS_TNILNSO_7ScaleInE1ELSQ_1EEEEEENS4_6LayoutINS5_IJSC_SB_SB_EEENS5_IJSB_NSA_ILi0EEESV_EEEEENS5_IJNS4_10UnderscoreESY_SY_EEEEENS4_23SM90_TMA_LOAD_MULTICASTENS4_14ComposedLayoutINS4_7SwizzleILi3ELi4ELi3EEENS4_18smem_ptr_flag_bitsILi32EEENST_INS5_IJNSA_ILi8EEENSA_ILi32EEEEEENS5_IJS18_SB_EEEEEEEvNS4_8identityENS4_13SM90_TMA_LOADES1C_vS1D_EENS_8epilogue10collective6detail29Sm90TmaWarpSpecializedAdapterINS1H_15DefaultEpilogueISJ_SK_SK_NS1G_6thread17LinearCombinationISJ_Li1EffLNS1L_9ScaleType4KindE0ELNS_15FloatRoundStyleE2ESJ_EENS1_15EpilogueDefaultEEEEEvvEEEEvNT_6ParamsE,"ax",@progbits
	.align	128
.text._ZN7cutlass13device_kernelINS_4gemm6kernel13GemmUniversalIN4cute5tupleIJiiiiEEENS1_10collective13CollectiveMmaINS1_34MainloopSm90TmaGmmaWarpSpecializedILi4ENS5_IJNS4_1CILi1EEENSA_ILi2EEESB_EEENS1_35KernelTmaWarpSpecializedCooperativeEEENS5_IJNSA_ILi128EEENSA_ILi256EEESG_EEENS_10tfloat32_tENS5_IJlSB_lEEESJ_SK_NS4_8TiledMMAINS4_8MMA_AtomIJNS4_4SM904GMMA30MMA_64x256x8_F32TF32TF32_SS_TNILNSO_7ScaleInE1ELSQ_1EEEEEENS4_6LayoutINS5_IJSC_SB_SB_EEENS5_IJSB_NSA_ILi0EEESV_EEEEENS5_IJNS4_10UnderscoreESY_SY_EEEEENS4_23SM90_TMA_LOAD_MULTICASTENS4_14ComposedLayoutINS4_7SwizzleILi3ELi4ELi3EEENS4_18smem_ptr_flag_bitsILi32EEENST_INS5_IJNSA_ILi8EEENSA_ILi32EEEEEENS5_IJS18_SB_EEEEEEEvNS4_8identityENS4_13SM90_TMA_LOADES1C_vS1D_EENS_8epilogue10collective6detail29Sm90TmaWarpSpecializedAdapterINS1H_15DefaultEpilogueISJ_SK_SK_NS1G_6thread17LinearCombinationISJ_Li1EffLNS1L_9ScaleType4KindE0ELNS_15FloatRoundStyleE2ESJ_EENS1_15EpilogueDefaultEEEEEvvEEEEvNT_6ParamsE:
        .type           _ZN7cutlass13device_kernelINS_4gemm6kernel13GemmUniversalIN4cute5tupleIJiiiiEEENS1_10collective13CollectiveMmaINS1_34MainloopSm90TmaGmmaWarpSpecializedILi4ENS5_IJNS4_1CILi1EEENSA_ILi2EEESB_EEENS1_35KernelTmaWarpSpecializedCooperativeEEENS5_IJNSA_ILi128EEENSA_ILi256EEESG_EEENS_10tfloat32_tENS5_IJlSB_lEEESJ_SK_NS4_8TiledMMAINS4_8MMA_AtomIJNS4_4SM904GMMA30MMA_64x256x8_F32TF32TF32_SS_TNILNSO_7ScaleInE1ELSQ_1EEEEEENS4_6LayoutINS5_IJSC_SB_SB_EEENS5_IJSB_NSA_ILi0EEESV_EEEEENS5_IJNS4_10UnderscoreESY_SY_EEEEENS4_23SM90_TMA_LOAD_MULTICASTENS4_14ComposedLayoutINS4_7SwizzleILi3ELi4ELi3EEENS4_18smem_ptr_flag_bitsILi32EEENST_INS5_IJNSA_ILi8EEENSA_ILi32EEEEEENS5_IJS18_SB_EEEEEEEvNS4_8identityENS4_13SM90_TMA_LOADES1C_vS1D_EENS_8epilogue10collective6detail29Sm90TmaWarpSpecializedAdapterINS1H_15DefaultEpilogueISJ_SK_SK_NS1G_6thread17LinearCombinationISJ_Li1EffLNS1L_9ScaleType4KindE0ELNS_15FloatRoundStyleE2ESJ_EENS1_15EpilogueDefaultEEEEEvvEEEEvNT_6ParamsE,@function
        .size           _ZN7cutlass13device_kernelINS_4gemm6kernel13GemmUniversalIN4cute5tupleIJiiiiEEENS1_10collective13CollectiveMmaINS1_34MainloopSm90TmaGmmaWarpSpecializedILi4ENS5_IJNS4_1CILi1EEENSA_ILi2EEESB_EEENS1_35KernelTmaWarpSpecializedCooperativeEEENS5_IJNSA_ILi128EEENSA_ILi256EEESG_EEENS_10tfloat32_tENS5_IJlSB_lEEESJ_SK_NS4_8TiledMMAINS4_8MMA_AtomIJNS4_4SM904GMMA30MMA_64x256x8_F32TF32TF32_SS_TNILNSO_7ScaleInE1ELSQ_1EEEEEENS4_6LayoutINS5_IJSC_SB_SB_EEENS5_IJSB_NSA_ILi0EEESV_EEEEENS5_IJNS4_10UnderscoreESY_SY_EEEEENS4_23SM90_TMA_LOAD_MULTICASTENS4_14ComposedLayoutINS4_7SwizzleILi3ELi4ELi3EEENS4_18smem_ptr_flag_bitsILi32EEENST_INS5_IJNSA_ILi8EEENSA_ILi32EEEEEENS5_IJS18_SB_EEEEEEEvNS4_8identityENS4_13SM90_TMA_LOADES1C_vS1D_EENS_8epilogue10collective6detail29Sm90TmaWarpSpecializedAdapterINS1H_15DefaultEpilogueISJ_SK_SK_NS1G_6thread17LinearCombinationISJ_Li1EffLNS1L_9ScaleType4KindE0ELNS_15FloatRoundStyleE2ESJ_EENS1_15EpilogueDefaultEEEEEvvEEEEvNT_6ParamsE,(.L_x_325 - _ZN7cutlass13device_kernelINS_4gemm6kernel13GemmUniversalIN4cute5tupleIJiiiiEEENS1_10collective13CollectiveMmaINS1_34MainloopSm90TmaGmmaWarpSpecializedILi4ENS5_IJNS4_1CILi1EEENSA_ILi2EEESB_EEENS1_35KernelTmaWarpSpecializedCooperativeEEENS5_IJNSA_ILi128EEENSA_ILi256EEESG_EEENS_10tfloat32_tENS5_IJlSB_lEEESJ_SK_NS4_8TiledMMAINS4_8MMA_AtomIJNS4_4SM904GMMA30MMA_64x256x8_F32TF32TF32_SS_TNILNSO_7ScaleInE1ELSQ_1EEEEEENS4_6LayoutINS5_IJSC_SB_SB_EEENS5_IJSB_NSA_ILi0EEESV_EEEEENS5_IJNS4_10UnderscoreESY_SY_EEEEENS4_23SM90_TMA_LOAD_MULTICASTENS4_14ComposedLayoutINS4_7SwizzleILi3ELi4ELi3EEENS4_18smem_ptr_flag_bitsILi32EEENST_INS5_IJNSA_ILi8EEENSA_ILi32EEEEEENS5_IJS18_SB_EEEEEEEvNS4_8identityENS4_13SM90_TMA_LOADES1C_vS1D_EENS_8epilogue10collective6detail29Sm90TmaWarpSpecializedAdapterINS1H_15DefaultEpilogueISJ_SK_SK_NS1G_6thread17LinearCombinationISJ_Li1EffLNS1L_9ScaleType4KindE0ELNS_15FloatRoundStyleE2ESJ_EENS1_15EpilogueDefaultEEEEEvvEEEEvNT_6ParamsE)
        .other          _ZN7cutlass13device_kernelINS_4gemm6kernel13GemmUniversalIN4cute5tupleIJiiiiEEENS1_10collective13CollectiveMmaINS1_34MainloopSm90TmaGmmaWarpSpecializedILi4ENS5_IJNS4_1CILi1EEENSA_ILi2EEESB_EEENS1_35KernelTmaWarpSpecializedCooperativeEEENS5_IJNSA_ILi128EEENSA_ILi256EEESG_EEENS_10tfloat32_tENS5_IJlSB_lEEESJ_SK_NS4_8TiledMMAINS4_8MMA_AtomIJNS4_4SM904GMMA30MMA_64x256x8_F32TF32TF32_SS_TNILNSO_7ScaleInE1ELSQ_1EEEEEENS4_6LayoutINS5_IJSC_SB_SB_EEENS5_IJSB_NSA_ILi0EEESV_EEEEENS5_IJNS4_10UnderscoreESY_SY_EEEEENS4_23SM90_TMA_LOAD_MULTICASTENS4_14ComposedLayoutINS4_7SwizzleILi3ELi4ELi3EEENS4_18smem_ptr_flag_bitsILi32EEENST_INS5_IJNSA_ILi8EEENSA_ILi32EEEEEENS5_IJS18_SB_EEEEEEEvNS4_8identityENS4_13SM90_TMA_LOADES1C_vS1D_EENS_8epilogue10collective6detail29Sm90TmaWarpSpecializedAdapterINS1H_15DefaultEpilogueISJ_SK_SK_NS1G_6thread17LinearCombinationISJ_Li1EffLNS1L_9ScaleType4KindE0ELNS_15FloatRoundStyleE2ESJ_EENS1_15EpilogueDefaultEEEEEvvEEEEvNT_6ParamsE,@"STO_CUDA_ENTRY STV_DEFAULT"
_ZN7cutlass13device_kernelINS_4gemm6kernel13GemmUniversalIN4cute5tupleIJiiiiEEENS1_10collective13CollectiveMmaINS1_34MainloopSm90TmaGmmaWarpSpecializedILi4ENS5_IJNS4_1CILi1EEENSA_ILi2EEESB_EEENS1_35KernelTmaWarpSpecializedCooperativeEEENS5_IJNSA_ILi128EEENSA_ILi256EEESG_EEENS_10tfloat32_tENS5_IJlSB_lEEESJ_SK_NS4_8TiledMMAINS4_8MMA_AtomIJNS4_4SM904GMMA30MMA_64x256x8_F32TF32TF32_SS_TNILNSO_7ScaleInE1ELSQ_1EEEEEENS4_6LayoutINS5_IJSC_SB_SB_EEENS5_IJSB_NSA_ILi0EEESV_EEEEENS5_IJNS4_10UnderscoreESY_SY_EEEEENS4_23SM90_TMA_LOAD_MULTICASTENS4_14ComposedLayoutINS4_7SwizzleILi3ELi4ELi3EEENS4_18smem_ptr_flag_bitsILi32EEENST_INS5_IJNSA_ILi8EEENSA_ILi32EEEEEENS5_IJS18_SB_EEEEEEEvNS4_8identityENS4_13SM90_TMA_LOADES1C_vS1D_EENS_8epilogue10collective6detail29Sm90TmaWarpSpecializedAdapterINS1H_15DefaultEpilogueISJ_SK_SK_NS1G_6thread17LinearCombinationISJ_Li1EffLNS1L_9ScaleType4KindE0ELNS_15FloatRoundStyleE2ESJ_EENS1_15EpilogueDefaultEEEEEvvEEEEvNT_6ParamsE:
[----:B------:R-:W0:Y:S01]  /*0000*/  LDC R1, c[0x0][0x28] ;  /* 0x00000a00ff017b82 */ /* 0x000e220000000800 */
[----:B------:R-:W1:Y:S01]  /*0010*/  S2R R18, SR_TID.X ;  /* 0x0000000000127919 */ /* 0x000e620000002100 */
[----:B------:R-:W-:Y:S01]  /*0020*/  ELECT P0, URZ, PT ;  /* 0x00000000003f782f */ /* 0x000fe20003800000 */
[----:B------:R-:W-:Y:S01]  /*0030*/  BSSY B0, `(.L_x_0) ;  /* 0x000000f000007945 */ /* 0x000fe20003800000 */
[--C-:B-1----:R-:W-:Y:S02]  /*0040*/  SHF.R.U32.HI R0, RZ, 0x5, R18.reuse ;  /* 0x00000005ff007819 */ /* 0x102fe40000011612 */
[----:B------:R-:W-:-:S03]  /*0050*/  SHF.R.U32.HI R3, RZ, 0x7, R18 ;  /* 0x00000007ff037819 */ /* 0x000fc60000011612 */
[----:B------:R-:W1:Y:S04]  /*0060*/  SHFL.IDX PT, R2, R0, RZ, 0x1f ;  /* 0x00001fff00027589 */ /* 0x000e6800000e0000 */
[----:B------:R2:W3:Y:S01]  /*0070*/  SHFL.IDX PT, R5, R3, RZ, 0x1f ;  /* 0x00001fff03057589 */ /* 0x0004e200000e0000 */
[----:B-1----:R-:W-:-:S13]  /*0080*/  ISETP.NE.OR P0, PT, R2, RZ, !P0 ;  /* 0x000000ff0200720c */ /* 0x002fda0004705670 */
[----:B0-23--:R-:W-:Y:S05]  /*0090*/  @P0 BRA `(.L_x_1) ;  /* 0x0000000000200947 */ /* 0x00dfea0003800000 */
[----:B------:R-:W-:Y:S02]  /*00a0*/  ULDC.64 UR4, c[0x0][0x198] ;  /* 0x0000660000047ab9 */ /* 0x000fe40000000a00 */
[----:B------:R-:W-:Y:S02]  /*00b0*/  UIADD3 UR6, UP0, UR4, 0xf0, URZ ;  /* 0x000000f004067890 */ /* 0x000fe4000ff1e03f */
[----:B------:R-:W-:Y:S02]  /*00c0*/  UIADD3 UR4, UP1, UR4, 0x1f0, URZ ;  /* 0x000001f004047890 */ /* 0x000fe4000ff3e03f */
[----:B------:R-:W-:Y:S02]  /*00d0*/  UIADD3.X UR7, URZ, UR5, URZ, UP0, !UPT ;  /* 0x000000053f077290 */ /* 0x000fe400087fe43f */
[----:B------:R-:W-:-:S07]  /*00e0*/  UIADD3.X UR5, URZ, UR5, URZ, UP1, !UPT ;  /* 0x000000053f057290 */ /* 0x000fce0008ffe43f */
[----:B------:R0:W-:Y:S02]  /*00f0*/  UTMACCTL.PF [UR6] ;  /* 0x00000000060079b9 */ /* 0x0001e40008040000 */
[----:B------:R0:W-:Y:S02]  /*0100*/  UTMACCTL.PF [UR4] ;  /* 0x00000000040079b9 */ /* 0x0001e40008040000 */
[----:B0-----:R-:W-:Y:S01]  /*0110*/  NOP ;  /* 0x0000000000007918 */ /* 0x001fe20000000000 */
.L_x_1:
[----:B------:R-:W-:Y:S05]  /*0120*/  BSYNC B0 ;  /* 0x0000000000007941 */ /* 0x000fea0003800000 */
.L_x_0:
[----:B------:R-:W0:Y:S02]  /*0130*/  SHFL.IDX PT, R3, R0, RZ, 0x1f ;  /* 0x00001fff00037589 */ /* 0x000e2400000e0000 */
[----:B0-----:R-:W-:-:S13]  /*0140*/  ISETP.NE.AND P0, PT, R3, RZ, PT ;  /* 0x000000ff0300720c */ /* 0x001fda0003f05270 */
[----:B------:R-:W-:Y:S05]  /*0150*/  @P0 BRA `(.L_x_2) ;  /* 0x0000000000580947 */ /* 0x000fea0003800000 */
[----:B------:R-:W0:Y:S01]  /*0160*/  S2UR UR8, SR_CgaCtaId ;  /* 0x00000000000879c3 */ /* 0x000e220000008800 */
[----:B------:R-:W-:Y:S01]  /*0170*/  UMOV UR4, 0x400 ;  /* 0x0000040000047882 */ /* 0x000fe20000000000 */
[----:B------:R-:W-:Y:S01]  /*0180*/  UMOV UR5, 0x1 ;  /* 0x0000000100057882 */ /* 0x000fe20000000000 */
[----:B------:R-:W-:Y:S01]  /*0190*/  UMOV UR6, 0x4 ;  /* 0x0000000400067882 */ /* 0x000fe20000000000 */
[----:B------:R-:W-:Y:S01]  /*01a0*/  ELECT P0, URZ, PT ;  /* 0x00000000003f782f */ /* 0x000fe20003800000 */
[----:B------:R-:W-:-:S04]  /*01b0*/  UIADD3 UR6, -UR6, 0x100000, URZ ;  /* 0x0010000006067890 */ /* 0x000fc8000fffe13f */
[----:B------:R-:W-:Y:S02]  /*01c0*/  USHF.L.U32 UR7, UR6, 0xb, URZ ;  /* 0x0000000b06077899 */ /* 0x000fe4000800063f */
[----:B------:R-:W-:Y:S02]  /*01d0*/  USHF.L.U32 UR6, UR6, 0x1, URZ ;  /* 0x0000000106067899 */ /* 0x000fe4000800063f */
[----:B0-----:R-:W-:Y:S02]  /*01e0*/  ULEA UR8, UR8, UR4, 0x18 ;  /* 0x0000000408087291 */ /* 0x001fe4000f8ec03f */
[----:B------:R-:W-:-:S04]  /*01f0*/  UIADD3 UR4, -UR5, 0x100000, URZ ;  /* 0x0010000005047890 */ /* 0x000fc8000fffe13f */
[----:B------:R-:W-:Y:S02]  /*0200*/  USHF.L.U32 UR5, UR4, 0xb, URZ ;  /* 0x0000000b04057899 */ /* 0x000fe4000800063f */
[----:B------:R-:W-:Y:S01]  /*0210*/  USHF.L.U32 UR4, UR4, 0x1, URZ ;  /* 0x0000000104047899 */ /* 0x000fe2000800063f */
[----:B------:R-:W0:Y:S11]  /*0220*/  FENCE.VIEW.ASYNC.S ;  /* 0x00000000000073c6 */ /* 0x000e360000000000 */
[----:B0-----:R0:W1:Y:S01]  /*0230*/  SYNCS.EXCH.64 URZ, [UR8], UR4 ;  /* 0x00000004083f75b2 */ /* 0x0010620008000100 */
[----:B------:R0:W2:Y:S01]  /*0240*/  SYNCS.EXCH.64 URZ, [UR8+0x20], UR6 ;  /* 0x00002006083f75b2 */ /* 0x0000a20008000100 */
[----:B------:R0:W3:Y:S01]  /*0250*/  SYNCS.EXCH.64 URZ, [UR8+0x8], UR4 ;  /* 0x00000804083f75b2 */ /* 0x0000e20008000100 */
[----:B------:R0:W4:Y:S01]  /*0260*/  SYNCS.EXCH.64 URZ, [UR8+0x28], UR6 ;  /* 0x00002806083f75b2 */ /* 0x0001220008000100 */
[----:B------:R0:W0:Y:S01]  /*0270*/  SYNCS.EXCH.64 URZ, [UR8+0x10], UR4 ;  /* 0x00001004083f75b2 */ /* 0x0000220008000100 */
[----:B------:R0:W0:Y:S01]  /*0280*/  SYNCS.EXCH.64 URZ, [UR8+0x30], UR6 ;  /* 0x00003006083f75b2 */ /* 0x0000220008000100 */
[----:B------:R0:W0:Y:S01]  /*0290*/  SYNCS.EXCH.64 URZ, [UR8+0x18], UR4 ;  /* 0x00001804083f75b2 */ /* 0x0000220008000100 */
[----:B------:R0:W0:Y:S01]  /*02a0*/  SYNCS.EXCH.64 URZ, [UR8+0x38], UR6 ;  /* 0x00003806083f75b2 */ /* 0x0000220008000100 */
[----:B------:R-:W-:Y:S01]  /*02b0*/  NOP ;  /* 0x0000000000007918 */ /* 0x000fe20000000000 */
.L_x_2:
[----:B------:R-:W-:Y:S01]  /*02c0*/  SHF.R.S32.HI R7, RZ, 0x1f, R18 ;  /* 0x0000001fff077819 */ /* 0x000fe20000011412 */
[----:B------:R-:W5:Y:S01]  /*02d0*/  SHFL.IDX PT, R0, R0, RZ, 0x1f ;  /* 0x00001fff00007589 */ /* 0x000f6200000e0000 */
[----:B0-----:R-:W0:Y:S01]  /*02e0*/  S2UR UR8, SR_CTAID.X ;  /* 0x00000000000879c3 */ /* 0x001e220000002500 */
[----:B------:R-:W-:Y:S02]  /*02f0*/  ELECT P0, URZ, PT ;  /* 0x00000000003f782f */ /* 0x000fe40003800000 */
[----:B------:R-:W-:Y:S01]  /*0300*/  LEA.HI R7, R7, R18, RZ, 0x7 ;  /* 0x0000001207077211 */ /* 0x000fe200078f38ff */
[----:B------:R-:W1:Y:S01]  /*0310*/  S2R R4, SR_CTAID.Y ;  /* 0x0000000000047919 */ /* 0x000e620000002600 */
[----:B------:R-:W-:Y:S01]  /*0320*/  ULDC UR4, c[0x0][0x154] ;  /* 0x0000550000047ab9 */ /* 0x000fe20000000800 */
[----:B------:R-:W-:Y:S01]  /*0330*/  NOP ;  /* 0x0000000000007918 */ /* 0x000fe20000000000 */
[----:B------:R-:W-:Y:S01]  /*0340*/  LOP3.LUT R7, R7, 0xffffff80, RZ, 0xc0, !PT ;  /* 0xffffff8007077812 */ /* 0x000fe200078ec0ff */
[----:B------:R-:W-:Y:S01]  /*0350*/  NOP ;  /* 0x0000000000007918 */ /* 0x000fe20000000000 */
[----:B------:R-:W2:Y:S03]  /*0360*/  LDC R12, c[0x0][0x140] ;  /* 0x00005000ff0c7b82 */ /* 0x000ea60000000800 */
[----:B------:R-:W-:-:S05]  /*0370*/  IMAD.IADD R7, R18, 0x1, -R7 ;  /* 0x0000000112077824 */ /* 0x000fca00078e0a07 */
[----:B------:R-:W-:Y:S02]  /*0380*/  SHF.R.S32.HI R6, RZ, 0x1f, R7 ;  /* 0x0000001fff067819 */ /* 0x000fe40000011407 */
[----:B------:R-:W-:Y:S02]  /*0390*/  LOP3.LUT P2, RZ, R7, 0x7, RZ, 0xc0, !PT ;  /* 0x0000000707ff7812 */ /* 0x000fe4000784c0ff */
[----:B------:R-:W-:Y:S02]  /*03a0*/  LEA.HI R6, R6, R7, RZ, 0x3 ;  /* 0x0000000706067211 */ /* 0x000fe400078f18ff */
[----:B-----5:R-:W-:Y:S02]  /*03b0*/  ISETP.NE.OR P0, PT, R0, RZ, !P0 ;  /* 0x000000ff0000720c */ /* 0x020fe40004705670 */
[--C-:B------:R-:W-:Y:S02]  /*03c0*/  SHF.R.S32.HI R0, RZ, 0x3, R6.reuse ;  /* 0x00000003ff007819 */ /* 0x100fe40000011406 */
[----:B------:R-:W-:-:S02]  /*03d0*/  SHF.R.S32.HI R9, RZ, 0x1f, R6 ;  /* 0x0000001fff097819 */ /* 0x000fc40000011406 */
[----:B------:R-:W-:Y:S02]  /*03e0*/  SHF.R.S32.HI R6, RZ, 0x1f, R3 ;  /* 0x0000001fff067819 */ /* 0x000fe40000011403 */
[----:B------:R-:W-:Y:S02]  /*03f0*/  LEA.HI R9, R9, R0, RZ, 0x2 ;  /* 0x0000000009097211 */ /* 0x000fe400078f10ff */
[----:B------:R-:W-:Y:S02]  /*0400*/  LEA.HI R6, R6, R3, RZ, 0x2 ;  /* 0x0000000306067211 */ /* 0x000fe400078f10ff */
[----:B-1----:R-:W-:Y:S01]  /*0410*/  I2FP.F32.U32 R8, R4 ;  /* 0x0000000400087245 */ /* 0x002fe20000201000 */
[----:B------:R-:W-:Y:S01]  /*0420*/  VOTEU.ALL UP0, P0 ;  /* 0x00000000003f7886 */ /* 0x000fe20000000000 */
[----:B------:R-:W-:Y:S01]  /*0430*/  LOP3.LUT R6, R6, 0x3ffffffc, RZ, 0xc0, !PT ;  /* 0x3ffffffc06067812 */ /* 0x000fe200078ec0ff */
[----:B------:R-:W-:Y:S01]  /*0440*/  VOTEU.ALL UP1, P0 ;  /* 0x00000000003f7886 */ /* 0x000fe20000020000 */
[----:B------:R-:W-:Y:S01]  /*0450*/  LOP3.LUT R9, R9, 0xfffffffc, RZ, 0xc0, !PT ;  /* 0xfffffffc09097812 */ /* 0x000fe200078ec0ff */
[----:B------:R-:W-:Y:S01]  /*0460*/  FMUL R10, R8, UR4 ;  /* 0x00000004080a7c20 */ /* 0x000fe20008400000 */
[----:B------:R-:W1:Y:S01]  /*0470*/  @!UP0 S2UR UR7, SR_CgaCtaId ;  /* 0x00000000000789c3 */ /* 0x000e620000008800 */
[----:B------:R-:W-:Y:S01]  /*0480*/  IMAD.IADD R11, R3, 0x1, -R6 ;  /* 0x00000001030b7824 */ /* 0x000fe200078e0a06 */
[----:B0-----:R-:W-:Y:S01]  /*0490*/  I2FP.F32.U32 R6, UR8 ;  /* 0x0000000800067c45 */ /* 0x001fe20008201000 */
[----:B------:R-:W-:Y:S01]  /*04a0*/  IMAD.IADD R0, R0, 0x1, -R9 ;  /* 0x0000000100007824 */ /* 0x000fe200078e0a09 */
[----:B------:R-:W-:Y:S01]  /*04b0*/  ULDC UR4, c[0x0][0x150] ;  /* 0x0000540000047ab9 */ /* 0x000fe20000000800 */
[----:B------:R-:W0:Y:S01]  /*04c0*/  F2I.U32.TRUNC.NTZ R10, R10 ;  /* 0x0000000a000a7305 */ /* 0x000e22000020f000 */
[----:B------:R-:W-:Y:S01]  /*04d0*/  SHF.R.S32.HI R3, RZ, 0x1f, R2 ;  /* 0x0000001fff037819 */ /* 0x000fe20000011402 */
[----:B------:R-:W-:Y:S01]  /*04e0*/  FMUL R6, R6, UR4 ;  /* 0x0000000406067c20 */ /* 0x000fe20008400000 */
[----:B------:R-:W5:Y:S01]  /*04f0*/  LDC R9, c[0x0][0x148] ;  /* 0x00005200ff097b82 */ /* 0x000f620000000800 */
[----:B------:R-:W-:Y:S01]  /*0500*/  IMAD R11, R11, 0x4, R0 ;  /* 0x000000040b0b7824 */ /* 0x000fe200078e0200 */
[----:B------:R-:W-:Y:S01]  /*0510*/  LEA.HI R3, R3, R2, RZ, 0x2 ;  /* 0x0000000203037211 */ /* 0x000fe200078f10ff */
[----:B------:R-:W-:Y:S01]  /*0520*/  UMOV UR4, 0x20 ;  /* 0x0000002000047882 */ /* 0x000fe20000000000 */
[----:B------:R-:W-:Y:S01]  /*0530*/  @!UP0 UMOV UR6, 0x400 ;  /* 0x0000040000068882 */ /* 0x000fe20000000000 */
[----:B------:R-:W3:Y:S01]  /*0540*/  F2I.U32.TRUNC.NTZ R6, R6 ;  /* 0x0000000600067305 */ /* 0x000ee2000020f000 */
[----:B------:R-:W-:Y:S01]  /*0550*/  LOP3.LUT R3, R3, 0xfffffffc, RZ, 0xc0, !PT ;  /* 0xfffffffc03037812 */ /* 0x000fe200078ec0ff */
[----:B------:R-:W-:Y:S01]  /*0560*/  IMAD.SHL.U32 R22, R11, 0x4, RZ ;  /* 0x000000040b167824 */ /* 0x000fe200078e00ff */
[----:B------:R-:W4:Y:S01]  /*0570*/  LDC R8, c[0x0][0x144] ;  /* 0x00005100ff087b82 */ /* 0x000f220000000800 */
[----:B------:R-:W-:-:S04]  /*0580*/  @!UP0 UIADD3 UR4, -UR4, 0x100000, URZ ;  /* 0x0010000004048890 */ /* 0x000fc8000fffe13f */
[----:B------:R-:W-:Y:S02]  /*0590*/  @!UP0 USHF.L.U32 UR5, UR4, 0xb, URZ ;  /* 0x0000000b04058899 */ /* 0x000fe4000800063f */
[----:B------:R-:W-:Y:S01]  /*05a0*/  @!UP0 USHF.L.U32 UR4, UR4, 0x1, URZ ;  /* 0x0000000104048899 */ /* 0x000fe2000800063f */
[----:B--2---:R-:W-:Y:S01]  /*05b0*/  ISETP.EQ.U32.AND P3, PT, R12, 0x1, PT ;  /* 0x000000010c00780c */ /* 0x004fe20003f62070 */
[----:B------:R-:W-:Y:S01]  /*05c0*/  IMAD.IADD R0, R2, 0x1, -R3 ;  /* 0x0000000102007824 */ /* 0x000fe200078e0a03 */
[----:B------:R-:W-:Y:S01]  /*05d0*/  LOP3.LUT R22, R11, 0xc, R22, 0x78, !PT ;  /* 0x0000000c0b167812 */ /* 0x000fe200078e7816 */
[----:B0-----:R-:W-:Y:S01]  /*05e0*/  IMAD.MOV R14, RZ, RZ, -R10 ;  /* 0x000000ffff0e7224 */ /* 0x001fe200078e0a0a */
[----:B-1----:R-:W-:Y:S02]  /*05f0*/  @!UP0 ULEA UR6, UR7, UR6, 0x18 ;  /* 0x0000000607068291 */ /* 0x002fe4000f8ec03f */
[----:B------:R-:W-:Y:S01]  /*0600*/  ISETP.NE.AND P1, PT, R0, 0x3, PT ;  /* 0x000000030000780c */ /* 0x000fe20003f25270 */
[----:B------:R-:W-:Y:S01]  /*0610*/  VOTEU.ALL UP0, P0 ;  /* 0x00000000003f7886 */ /* 0x000fe20000000000 */
[----:B------:R-:W-:Y:S01]  /*0620*/  ISETP.LT.U32.AND P0, PT, R22, 0x2, !P2 ;  /* 0x000000021600780c */ /* 0x000fe20005701070 */
[----:B---3--:R-:W-:Y:S01]  /*0630*/  IMAD.MOV R3, RZ, RZ, -R6 ;  /* 0x000000ffff037224 */ /* 0x008fe200078e0a06 */
[----:B------:R-:W-:-:S02]  /*0640*/  ISETP.EQ.OR P1, PT, R0, RZ, !P1 ;  /* 0x000000ff0000720c */ /* 0x000fc40004f22670 */
[----:B------:R-:W-:Y:S01]  /*0650*/  ISETP.NE.AND P2, PT, R5, RZ, PT ;  /* 0x000000ff0500720c */ /* 0x000fe20003f45270 */
[----:B-----5:R-:W-:Y:S01]  /*0660*/  IMAD R7, R9, R14, R4 ;  /* 0x0000000e09077224 */ /* 0x020fe200078e0204 */
[----:B------:R-:W-:Y:S01]  /*0670*/  ISETP.EQ.AND P1, PT, R5, RZ, P1 ;  /* 0x000000ff0500720c */ /* 0x000fe20000f22270 */
[----:B------:R-:W0:Y:S02]  /*0680*/  FENCE.VIEW.ASYNC.S ;  /* 0x00000000000073c6 */ /* 0x000e240000000000 */
[----:B0-----:R0:W1:Y:S01]  /*0690*/  @!UP0 SYNCS.EXCH.64 URZ, [UR6+0x50], UR4 ;  /* 0x00005004063f85b2 */ /* 0x0010620008000100 */
[----:B------:R-:W-:Y:S02]  /*06a0*/  ISETP.NE.AND P4, PT, R7, R22, PT ;  /* 0x000000160700720c */ /* 0x000fe40003f85270 */
[----:B------:R-:W-:Y:S01]  /*06b0*/  SEL R19, RZ, 0x1, !P1 ;  /* 0x00000001ff137807 */ /* 0x000fe20004800000 */
[----:B----4-:R-:W-:Y:S02]  /*06c0*/  IMAD R3, R8, R3, UR8 ;  /* 0x0000000808037e24 */ /* 0x010fe4000f8e0203 */
[----:B------:R-:W-:-:S03]  /*06d0*/  VIADD R8, R5, 0xffffffff ;  /* 0xffffffff05087836 */ /* 0x000fc60000000000 */
[----:B------:R-:W-:Y:S02]  /*06e0*/  ISETP.EQ.OR P4, PT, R3, RZ, !P4 ;  /* 0x000000ff0300720c */ /* 0x000fe40006782670 */
[----:B------:R-:W-:Y:S02]  /*06f0*/  ISETP.GE.U32.AND P5, PT, R8, 0x2, PT ;  /* 0x000000020800780c */ /* 0x000fe40003fa6070 */
[----:B------:R-:W-:Y:S02]  /*0700*/  PLOP3.LUT P0, PT, P0, P4, PT, 0x80, 0x0 ;  /* 0x000000000000781c */ /* 0x000fe40000709070 */
[----:B------:R-:W-:Y:S01]  /*0710*/  SEL R19, R19, 0x2, P5 ;  /* 0x0000000213137807 */ /* 0x000fe20002800000 */
[----:B------:R0:W2:Y:S01]  /*0720*/  @!UP1 SYNCS.EXCH.64 URZ, [UR6+0x58], UR4 ;  /* 0x00005804063f95b2 */ /* 0x0000a20008000100 */
[----:B------:R-:W-:Y:S01]  /*0730*/  P2R R156, PR, RZ, 0x1 ;  /* 0x00000001ff9c7803 */ /* 0x000fe20000000000 */
[----:B------:R-:W-:Y:S01]  /*0740*/  NOP ;  /* 0x0000000000007918 */ /* 0x000fe20000000000 */
[----:B------:R-:W-:Y:S07]  /*0750*/  @!P3 BRA `(.L_x_3) ;  /* 0x000000000008b947 */ /* 0x000fee0003800000 */
[----:B-12---:R-:W-:Y:S01]  /*0760*/  UCGABAR_ARV ;  /* 0x00000000000079c7 */ /* 0x006fe20008000000 */
[----:B------:R-:W-:Y:S05]  /*0770*/  BRA `(.L_x_4) ;  /* 0x0000000000047947 */ /* 0x000fea0003800000 */
.L_x_3:
[----:B-12---:R-:W-:Y:S01]  /*0780*/  NOP ;  /* 0x0000000000007918 */ /* 0x006fe20000000000 */
.L_x_4:
[----:B------:R-:W1:Y:S01]  /*0790*/  LDC R2, c[0x0][0x65c] ;  /* 0x00019700ff027b82 */ /* 0x000e620000000800 */
[----:B------:R-:W-:Y:S02]  /*07a0*/  IMAD.U32 R6, RZ, RZ, UR8 ;  /* 0x00000008ff067e24 */ /* 0x000fe4000f8e00ff */
[----:B------:R-:W-:Y:S01]  /*07b0*/  IMAD.MOV.U32 R7, RZ, RZ, RZ ;  /* 0x000000ffff077224 */ /* 0x000fe200078e00ff */
[----:B-1----:R-:W-:-:S04]  /*07c0*/  ISETP.NE.AND P1, PT, R2, 0x1, PT ;  /* 0x000000010200780c */ /* 0x002fc80003f25270 */
[----:B------:R-:W-:-:S09]  /*07d0*/  P2R R5, PR, RZ, 0x2 ;  /* 0x00000002ff057803 */ /* 0x000fd20000000000 */
[----:B------:R-:W1:Y:S01]  /*07e0*/  @P1 LDC R17, c[0x0][0x10] ;  /* 0x00000400ff111b82 */ /* 0x000e620000000800 */
[----:B------:R-:W-:Y:S02]  /*07f0*/  @P1 IMAD.MOV.U32 R5, RZ, RZ, RZ ;  /* 0x000000ffff051224 */ /* 0x000fe400078e00ff */
[----:B------:R-:W-:-:S05]  /*0800*/  @P1 IMAD.MOV.U32 R13, RZ, RZ, RZ ;  /* 0x000000ffff0d1224 */ /* 0x000fca00078e00ff */
[----:B------:R-:W2:Y:S01]  /*0810*/  @!P1 LDC R11, c[0x0][0xc] ;  /* 0x00000300ff0b9b82 */ /* 0x000ea20000000800 */
[----:B-1----:R-:W-:-:S04]  /*0820*/  @P1 IMAD.WIDE.U32 R16, R17, UR8, R4 ;  /* 0x0000000811101c25 */ /* 0x002fc8000f8e0004 */
[----:B------:R-:W-:Y:S02]  /*0830*/  @P1 IMAD.IADD R17, R17, 0x1, R13 ;  /* 0x0000000111111824 */ /* 0x000fe400078e020d */
[----:B--2---:R-:W-:-:S04]  /*0840*/  @!P1 IMAD.WIDE.U32 R6, R4, R11, R6 ;  /* 0x0000000b04069225 */ /* 0x004fc800078e0006 */
[----:B------:R-:W-:Y:S02]  /*0850*/  @!P1 IMAD.MOV.U32 R16, RZ, RZ, R6 ;  /* 0x000000ffff109224 */ /* 0x000fe400078e0006 */
[----:B------:R-:W-:Y:S01]  /*0860*/  @!P1 IMAD.MOV.U32 R17, RZ, RZ, R7 ;  /* 0x000000ffff119224 */ /* 0x000fe200078e0007 */
[----:B------:R-:W-:Y:S06]  /*0870*/  @!P3 BRA `(.L_x_5) ;  /* 0x00000000000cb947 */ /* 0x000fec0003800000 */
[----:B------:R-:W-:Y:S01]  /*0880*/  UCGABAR_WAIT ;  /* 0x0000000000007dc7 */ /* 0x000fe20008000000 */
[----:B------:R-:W-:Y:S01]  /*0890*/  CCTL.IVALL ;  /* 0x00000000ff00798f */ /* 0x000fe20002000000 */
[----:B------:R-:W-:Y:S05]  /*08a0*/  BRA `(.L_x_6) ;  /* 0x0000000000047947 */ /* 0x000fea0003800000 */
.L_x_5:
[----:B------:R-:W-:Y:S06]  /*08b0*/  BAR.SYNC.DEFER_BLOCKING 0x0 ;  /* 0x0000000000007b1d */ /* 0x000fec0000010000 */
.L_x_6:
[----:B------:R-:W-:Y:S05]  /*08c0*/  @!P2 BRA `(.L_x_7) ;  /* 0x000000a40054a947 */ /* 0x000fea0003800000 */
[----:B------:R-:W-:-:S13]  /*08d0*/  ISETP.GT.U32.AND P0, PT, R8, 0x1, PT ;  /* 0x000000010800780c */ /* 0x000fda0003f04070 */
[----:B0-----:R-:W-:Y:S05]  /*08e0*/  @P0 EXIT ;  /* 0x000000000000094d */ /* 0x001fea0003800000 */
[----:B------:R-:W-:Y:S01]  /*08f0*/  ULDC.64 UR4, c[0x0][0x650] ;  /* 0x0001940000047ab9 */ /* 0x000fe20000000a00 */
[----:B------:R-:W-:Y:S01]  /*0900*/  PRMT R0, RZ, 0x7610, R0 ;  /* 0x00007610ff007816 */ /* 0x000fe20000000000 */
[----:B------:R-:W-:Y:S01]  /*0910*/  IMAD.MOV.U32 R153, RZ, RZ, -0x1 ;  /* 0xffffffffff997424 */ /* 0x000fe200078e00ff */
[----:B------:R-:W-:Y:S01]  /*0920*/  ISETP.GE.U32.AND P0, PT, R16, UR4, PT ;  /* 0x0000000410007c0c */ /* 0x000fe2000bf06070 */
[----:B------:R-:W-:Y:S02]  /*0930*/  IMAD.MOV.U32 R152, RZ, RZ, -0x1 ;  /* 0xffffffffff987424 */ /* 0x000fe400078e00ff */
[----:B------:R-:W-:Y:S01]  /*0940*/  IMAD.MOV.U32 R23, RZ, RZ, -0x1 ;  /* 0xffffffffff177424 */ /* 0x000fe200078e00ff */
[----:B------:R-:W-:-:S13]  /*0950*/  ISETP.GE.U32.AND.EX P0, PT, R17, UR5, PT, P0 ;  /* 0x0000000511007c0c */ /* 0x000fda000bf06100 */
[----:B------:R-:W-:Y:S05]  /*0960*/  @P0 BRA `(.L_x_8) ;  /* 0x00000004002c0947 */ /* 0x000fea0003800000 */
[----:B------:R-:W0:Y:S01]  /*0970*/  LDC.64 R20, c[0x0][0x628] ;  /* 0x00018a00ff147b82 */ /* 0x000e220000000a00 */
[----:B------:R-:W-:Y:S02]  /*0980*/  IMAD.MOV.U32 R6, RZ, RZ, R16 ;  /* 0x000000ffff067224 */ /* 0x000fe400078e0010 */
[----:B------:R-:W-:-:S05]  /*0990*/  IMAD.MOV.U32 R7, RZ, RZ, R17 ;  /* 0x000000ffff077224 */ /* 0x000fca00078e0011 */
[----:B------:R-:W1:Y:S08]  /*09a0*/  LDC R0, c[0x0][0x630] ;  /* 0x00018c00ff007b82 */ /* 0x000e700000000800 */
[----:B------:R-:W2:Y:S01]  /*09b0*/  LDC.64 R24, c[0x0][0x620] ;  /* 0x00018800ff187b82 */ /* 0x000ea20000000a00 */
[----:B0-----:R-:W-:-:S04]  /*09c0*/  ISETP.NE.U32.AND P0, PT, R20, RZ, PT ;  /* 0x000000ff1400720c */ /* 0x001fc80003f05070 */
[----:B------:R-:W-:-:S13]  /*09d0*/  ISETP.NE.AND.EX P0, PT, R21, RZ, PT, P0 ;  /* 0x000000ff1500720c */ /* 0x000fda0003f05300 */
[----:B-12---:R-:W-:Y:S05]  /*09e0*/  @!P0 BRA `(.L_x_9) ;  /* 0x0000000000288947 */ /* 0x006fea0003800000 */
[----:B------:R-:W0:Y:S02]  /*09f0*/  LDC R13, c[0x0][0x634] ;  /* 0x00018d00ff0d7b82 */ /* 0x000e240000000800 */
[----:B0-----:R-:W-:-:S05]  /*0a00*/  IADD3 R13, P0, R16, R13, RZ ;  /* 0x0000000d100d7210 */ /* 0x001fca0007f1e0ff */
[----:B------:R-:W-:-:S04]  /*0a10*/  IMAD.X R15, RZ, RZ, R17, P0 ;  /* 0x000000ffff0f7224 */ /* 0x000fc800000e0611 */
[----:B------:R-:W-:-:S04]  /*0a20*/  IMAD.WIDE.U32 R6, R15, R20, RZ ;  /* 0x000000140f067225 */ /* 0x000fc800078e00ff */
[----:B------:R-:W-:-:S04]  /*0a30*/  IMAD.WIDE.U32 R10, P0, R13, R21, R6 ;  /* 0x000000150d0a7225 */ /* 0x000fc80007800006 */
[----:B------:R-:W-:-:S04]  /*0a40*/  IMAD.WIDE.U32 R6, R13, R20, RZ ;  /* 0x000000140d067225 */ /* 0x000fc800078e00ff */
[----:B------:R-:W-:Y:S01]  /*0a50*/  IMAD.X R13, RZ, RZ, RZ, P0 ;  /* 0x000000ffff0d7224 */ /* 0x000fe200000e06ff */
[----:B------:R-:W-:Y:S01]  /*0a60*/  IADD3 RZ, P0, R7, R10, RZ ;  /* 0x0000000a07ff7210 */ /* 0x000fe20007f1e0ff */
[----:B------:R-:W-:-:S04]  /*0a70*/  IMAD.MOV.U32 R12, RZ, RZ, R11 ;  /* 0x000000ffff0c7224 */ /* 0x000fc800078e000b */
[----:B------:R-:W-:-:S08]  /*0a80*/  IMAD.WIDE.U32.X R6, R15, R21, R12, P0 ;  /* 0x000000150f067225 */ /* 0x000fd000000e040c */
.L_x_9:
[----:B------:R-:W0:Y:S01]  /*0a90*/  LDC.64 R20, c[0x0][0x640] ;  /* 0x00019000ff147b82 */ /* 0x000e220000000a00 */
[--C-:B------:R-:W-:Y:S01]  /*0aa0*/  SHF.R.U64 R27, R6, R0, R7.reuse ;  /* 0x00000000061b7219 */ /* 0x100fe20000001207 */
[----:B------:R-:W-:Y:S01]  /*0ab0*/  IMAD R28, R9, R14, R4 ;  /* 0x0000000e091c7224 */ /* 0x000fe200078e0204 */
[----:B------:R-:W-:Y:S02]  /*0ac0*/  SHF.R.U32.HI R0, RZ, R0, R7 ;  /* 0x00000000ff007219 */ /* 0x000fe40000011607 */
[----:B------:R-:W-:-:S03]  /*0ad0*/  IADD3 R5, P0, RZ, -R27, RZ ;  /* 0x8000001bff057210 */ /* 0x000fc60007f1e0ff */
[----:B------:R-:W1:Y:S02]  /*0ae0*/  LDC R8, c[0x0][0x618] ;  /* 0x00018600ff087b82 */ /* 0x000e640000000800 */
[----:B------:R-:W-:-:S04]  /*0af0*/  IMAD.X R7, RZ, RZ, ~R0, P0 ;  /* 0x000000ffff077224 */ /* 0x000fc800000e0e00 */
[-C--:B------:R-:W-:Y:S02]  /*0b00*/  IMAD R0, R7, R24.reuse, RZ ;  /* 0x0000001807007224 */ /* 0x080fe400078e02ff */
[----:B------:R-:W2:Y:S01]  /*0b10*/  LDC R11, c[0x0][0x608] ;  /* 0x00018200ff0b7b82 */ /* 0x000ea20000000800 */
[----:B------:R-:W-:-:S04]  /*0b20*/  IMAD.WIDE.U32 R6, R5, R24, R16 ;  /* 0x0000001805067225 */ /* 0x000fc800078e0010 */
[----:B------:R-:W-:Y:S02]  /*0b30*/  IMAD R5, R5, R25, R0 ;  /* 0x0000001905057224 */ /* 0x000fe400078e0200 */
[----:B------:R-:W-:Y:S01]  /*0b40*/  IMAD.MOV.U32 R25, RZ, RZ, 0x1 ;  /* 0x00000001ff197424 */ /* 0x000fe200078e00ff */
[----:B------:R-:W3:Y:S01]  /*0b50*/  LDC R12, c[0x0][0x658] ;  /* 0x00019600ff0c7b82 */ /* 0x000ee20000000800 */
[----:B0-----:R-:W-:Y:S01]  /*0b60*/  ISETP.NE.U32.AND P0, PT, R20, RZ, PT ;  /* 0x000000ff1400720c */ /* 0x001fe20003f05070 */
[----:B------:R-:W-:Y:S02]  /*0b70*/  IMAD.IADD R5, R7, 0x1, R5 ;  /* 0x0000000107057824 */ /* 0x000fe400078e0205 */
[----:B------:R-:W-:Y:S01]  /*0b80*/  IMAD.MOV.U32 R7, RZ, RZ, -0x1 ;  /* 0xffffffffff077424 */ /* 0x000fe200078e00ff */
[----:B------:R-:W-:-:S03]  /*0b90*/  ISETP.NE.AND.EX P0, PT, R21, RZ, PT, P0 ;  /* 0x000000ff1500720c */ /* 0x000fc60003f05300 */
[----:B------:R-:W0:Y:S01]  /*0ba0*/  LDC R15, c[0x0][0x600] ;  /* 0x00018000ff0f7b82 */ /* 0x000e220000000800 */
[-CC-:B-1----:R-:W-:Y:S02]  /*0bb0*/  SHF.R.U64 R13, R6, R8.reuse, R5.reuse ;  /* 0x00000008060d7219 */ /* 0x182fe40000001205 */
[----:B------:R-:W-:-:S05]  /*0bc0*/  SHF.R.U32.HI R0, RZ, R8, R5 ;  /* 0x00000008ff007219 */ /* 0x000fca0000011605 */
[----:B------:R-:W1:Y:S01]  /*0bd0*/  LDC R23, c[0x0][0x648] ;  /* 0x00019200ff177b82 */ /* 0x000e620000000800 */
[-CC-:B--2---:R-:W-:Y:S02]  /*0be0*/  SHF.R.U64 R29, R13, R11.reuse, R0.reuse ;  /* 0x0000000b0d1d7219 */ /* 0x184fe40000001200 */
[----:B------:R-:W-:-:S05]  /*0bf0*/  SHF.R.U32.HI R5, RZ, R11, R0 ;  /* 0x0000000bff057219 */ /* 0x000fca0000011600 */
[----:B------:R-:W2:Y:S01]  /*0c00*/  LDC R24, c[0x0][0x638] ;  /* 0x00018e00ff187b82 */ /* 0x000ea20000000800 */
[-CC-:B---3--:R-:W-:Y:S02]  /*0c10*/  SHF.R.U64 R14, R29, R12.reuse, R5.reuse ;  /* 0x0000000c1d0e7219 */ /* 0x188fe40000001205 */
[-C--:B------:R-:W-:Y:S02]  /*0c20*/  SHF.L.U32 R0, R7, R12.reuse, RZ ;  /* 0x0000000c07007219 */ /* 0x080fe400000006ff */
[----:B------:R-:W-:Y:S01]  /*0c30*/  SHF.R.U32.HI R5, RZ, R12, R5 ;  /* 0x0000000cff057219 */ /* 0x000fe20000011605 */
[----:B------:R-:W-:Y:S01]  /*0c40*/  IMAD.MOV.U32 R4, RZ, RZ, R14 ;  /* 0x000000ffff047224 */ /* 0x000fe200078e000e */
[----:B------:R-:W-:Y:S01]  /*0c50*/  LOP3.LUT R10, RZ, R0, RZ, 0x33, !PT ;  /* 0x00000000ff0a7212 */ /* 0x000fe200078e33ff */
[----:B------:R-:W3:Y:S01]  /*0c60*/  LDC R26, c[0x0][0x610] ;  /* 0x00018400ff1a7b82 */ /* 0x000ee20000000800 */
[----:B------:R-:W-:Y:S05]  /*0c70*/  @!P0 BRA `(.L_x_10) ;  /* 0x0000000000288947 */ /* 0x000fea0003800000 */
[----:B------:R-:W4:Y:S02]  /*0c80*/  LDC R9, c[0x0][0x64c] ;  /* 0x00019300ff097b82 */ /* 0x000f240000000800 */
[----:B----4-:R-:W-:-:S05]  /*0c90*/  IADD3 R9, P0, R14, R9, RZ ;  /* 0x000000090e097210 */ /* 0x010fca0007f1e0ff */
        /* <DEDUP_REMOVED lines=8> */
.L_x_10:
[----:B-1----:R-:W-:Y:S01]  /*0d20*/  SHF.R.U64 R4, R4, R23, R5 ;  /* 0x0000001704047219 */ /* 0x002fe20000001205 */
[----:B0-----:R-:W-:Y:S01]  /*0d30*/  VIADD R6, R15, 0xffffffff ;  /* 0xffffffff0f067836 */ /* 0x001fe20000000000 */
[----:B------:R-:W-:Y:S01]  /*0d40*/  SHF.L.U32 R0, R25, R12, RZ ;  /* 0x0000000c19007219 */ /* 0x000fe200000006ff */
[----:B------:R-:W-:Y:S01]  /*0d50*/  IMAD.MOV.U32 R23, RZ, RZ, R27 ;  /* 0x000000ffff177224 */ /* 0x000fe200078e001b */
[----:B------:R-:W-:Y:S01]  /*0d60*/  LOP3.LUT R5, R29, R10, RZ, 0xc0, !PT ;  /* 0x0000000a1d057212 */ /* 0x000fe200078ec0ff */
[----:B------:R-:W-:Y:S01]  /*0d70*/  IMAD.MOV R7, RZ, RZ, -R4 ;  /* 0x000000ffff077224 */ /* 0x000fe200078e0a04 */
[----:B------:R-:W-:Y:S02]  /*0d80*/  SEL R3, R3, R28, !P1 ;  /* 0x0000001c03037207 */ /* 0x000fe40004800000 */
[----:B------:R-:W-:Y:S01]  /*0d90*/  LOP3.LUT R6, R13, R6, RZ, 0xc0, !PT ;  /* 0x000000060d067212 */ /* 0x000fe200078ec0ff */
[----:B------:R-:W-:Y:S02]  /*0da0*/  IMAD R4, R0, R4, R5 ;  /* 0x0000000400047224 */ /* 0x000fe400078e0205 */
[----:B--2---:R-:W-:-:S02]  /*0db0*/  IMAD R0, R7, R24, R14 ;  /* 0x0000001807007224 */ /* 0x004fc400078e020e */
[----:B---3--:R-:W-:Y:S02]  /*0dc0*/  IMAD R3, R4, R26, R3 ;  /* 0x0000001a04037224 */ /* 0x008fe400078e0203 */
[----:B------:R-:W-:Y:S02]  /*0dd0*/  IMAD.MOV.U32 R5, RZ, RZ, 0x1 ;  /* 0x00000001ff057424 */ /* 0x000fe400078e00ff */
[----:B------:R-:W-:-:S03]  /*0de0*/  IMAD R4, R0, R15, R6 ;  /* 0x0000000f00047224 */ /* 0x000fc600078e0206 */
[----:B------:R-:W-:Y:S02]  /*0df0*/  PRMT R0, R5, 0x7610, R0 ;  /* 0x0000761005007816 */ /* 0x000fe40000000000 */
[----:B------:R-:W-:Y:S02]  /*0e00*/  SEL R152, R4, R3, !P1 ;  /* 0x0000000304987207 */ /* 0x000fe40004800000 */
[----:B------:R-:W-:-:S07]  /*0e10*/  SEL R153, R3, R4, !P1 ;  /* 0x0000000403997207 */ /* 0x000fce0004800000 */
.L_x_8:
[----:B------:R-:W-:-:S08]  /*0e20*/  NOP ;  /* 0x0000000000007918 */ /* 0x000fd00000000000 */
[----:B------:R-:W0:Y:S02]  /*0e30*/  USETMAXREG.TRY_ALLOC.CTAPOOL UP0, 0xe8 ;  /* 0x000000e8000079c8 */ /* 0x000e240008000600 */
[----:B0-----:R-:W-:-:S13]  /*0e40*/  PLOP3.LUT P0, PT, PT, PT, UP0, 0x80, 0x0 ;  /* 0x000000000000781c */ /* 0x001fda0003f0f008 */
[----:B------:R-:W-:Y:S05]  /*0e50*/  @!P0 BRA `(.L_x_8) ;  /* 0xfffffffc00f08947 */ /* 0x000fea000383ffff */
[----:B------:R-:W-:Y:S01]  /*0e60*/  ULDC.64 UR4, c[0x0][0x598] ;  /* 0x0001660000047ab9 */ /* 0x000fe20000000a00 */
[----:B------:R-:W-:Y:S01]  /*0e70*/  ULDC.64 UR36, c[0x0][0x208] ;  /* 0x0000820000247ab9 */ /* 0x000fe20000000a00 */
[----:B------:R-:W-:-:S04]  /*0e80*/  ISETP.NE.U32.AND P0, PT, RZ, UR4, PT ;  /* 0x00000004ff007c0c */ /* 0x000fc8000bf05070 */
[----:B------:R-:W-:-:S13]  /*0e90*/  ISETP.NE.AND.EX P0, PT, RZ, UR5, PT, P0 ;  /* 0x00000005ff007c0c */ /* 0x000fda000bf05300 */
[----:B------:R-:W-:Y:S05]  /*0ea0*/  @!P0 BRA `(.L_x_11) ;  /* 0x00000000001c8947 */ /* 0x000fea0003800000 */
[----:B------:R-:W0:Y:S02]  /*0eb0*/  LDC.64 R4, c[0x0][0x598] ;  /* 0x00016600ff047b82 */ /* 0x000e240000000a00 */
[----:B0-----:R-:W2:Y:S02]  /*0ec0*/  LDG.E.64 R4, desc[UR36][R4.64] ;  /* 0x0000002404047981 */ /* 0x001ea4000c1e1b00 */
[----:B--2---:R-:W-:-:S04]  /*0ed0*/  ISETP.NE.U32.AND P0, PT, R4, RZ, PT ;  /* 0x000000ff0400720c */ /* 0x004fc80003f05070 */
[----:B------:R-:W-:-:S13]  /*0ee0*/  ISETP.NE.AND.EX P0, PT, R5, RZ, PT, P0 ;  /* 0x000000ff0500720c */ /* 0x000fda0003f05300 */
[----:B------:R-:W-:Y:S05]  /*0ef0*/  @!P0 BRA `(.L_x_11) ;  /* 0x0000000000088947 */ /* 0x000fea0003800000 */
[----:B------:R0:W5:Y:S01]  /*0f00*/  LD.E R154, desc[UR36][R4.64] ;  /* 0x00000024049a7980 */ /* 0x000162000c101900 */
[----:B------:R-:W-:Y:S05]  /*0f10*/  BRA `(.L_x_12) ;  /* 0x0000000000247947 */ /* 0x000fea0003800000 */
.L_x_11:
[----:B------:R-:W-:Y:S02]  /*0f20*/  ULDC.64 UR4, c[0x0][0x588] ;  /* 0x0001620000047ab9 */ /* 0x000fe40000000a00 */
[----:B------:R-:W-:-:S04]  /*0f30*/  ISETP.NE.U32.AND P0, PT, RZ, UR4, PT ;  /* 0x00000004ff007c0c */ /* 0x000fc8000bf05070 */
[----:B------:R-:W-:-:S13]  /*0f40*/  ISETP.NE.AND.EX P0, PT, RZ, UR5, PT, P0 ;  /* 0x00000005ff007c0c */ /* 0x000fda000bf05300 */
[----:B------:R-:W-:Y:S05]  /*0f50*/  @!P0 BRA `(.L_x_13) ;  /* 0x00000000000c8947 */ /* 0x000fea0003800000 */
[----:B------:R-:W0:Y:S02]  /*0f60*/  LDC.64 R154, c[0x0][0x588] ;  /* 0x00016200ff9a7b82 */ /* 0x000e240000000a00 */
[----:B0-----:R1:W5:Y:S01]  /*0f70*/  LDG.E R154, desc[UR36][R154.64] ;  /* 0x000000249a9a7981 */ /* 0x001362000c1e1900 */
[----:B------:R-:W-:Y:S05]  /*0f80*/  BRA `(.L_x_12) ;  /* 0x0000000000087947 */ /* 0x000fea0003800000 */
.L_x_13:
[----:B------:R-:W-:Y:S02]  /*0f90*/  ULDC UR4, c[0x0][0x580] ;  /* 0x0001600000047ab9 */ /* 0x000fe40000000800 */
[----:B------:R-:W-:-:S07]  /*0fa0*/  IMAD.U32 R154, RZ, RZ, UR4 ;  /* 0x00000004ff9a7e24 */ /* 0x000fce000f8e00ff */
.L_x_12:
[----:B------:R-:W-:Y:S02]  /*0fb0*/  ULDC.64 UR4, c[0x0][0x5a0] ;  /* 0x0001680000047ab9 */ /* 0x000fe40000000a00 */
[----:B------:R-:W-:-:S04]  /*0fc0*/  ISETP.NE.U32.AND P0, PT, RZ, UR4, PT ;  /* 0x00000004ff007c0c */ /* 0x000fc8000bf05070 */
[----:B------:R-:W-:-:S13]  /*0fd0*/  ISETP.NE.AND.EX P0, PT, RZ, UR5, PT, P0 ;  /* 0x00000005ff007c0c */ /* 0x000fda000bf05300 */
[----:B------:R-:W-:Y:S05]  /*0fe0*/  @!P0 BRA `(.L_x_14) ;  /* 0x00000000001c8947 */ /* 0x000fea0003800000 */
[----:B0-----:R-:W0:Y:S02]  /*0ff0*/  LDC.64 R4, c[0x0][0x5a0] ;  /* 0x00016800ff047b82 */ /* 0x001e240000000a00 */
[----:B0-----:R-:W2:Y:S02]  /*1000*/  LDG.E.64 R4, desc[UR36][R4.64] ;  /* 0x0000002404047981 */ /* 0x001ea4000c1e1b00 */
[----:B--2---:R-:W-:-:S04]  /*1010*/  ISETP.NE.U32.AND P0, PT, R4, RZ, PT ;  /* 0x000000ff0400720c */ /* 0x004fc80003f05070 */
[----:B------:R-:W-:-:S13]  /*1020*/  ISETP.NE.AND.EX P0, PT, R5, RZ, PT, P0 ;  /* 0x000000ff0500720c */ /* 0x000fda0003f05300 */
[----:B------:R-:W-:Y:S05]  /*1030*/  @!P0 BRA `(.L_x_14) ;  /* 0x0000000000088947 */ /* 0x000fea0003800000 */
[----:B-1----:R0:W5:Y:S01]  /*1040*/  LD.E R155, desc[UR36][R4.64] ;  /* 0x00000024049b7980 */ /* 0x002162000c101900 */
[----:B------:R-:W-:Y:S05]  /*1050*/  BRA `(.L_x_15) ;  /* 0x0000000000247947 */ /* 0x000fea0003800000 */
.L_x_14:
[----:B------:R-:W-:Y:S02]  /*1060*/  ULDC.64 UR4, c[0x0][0x590] ;  /* 0x0001640000047ab9 */ /* 0x000fe40000000a00 */
[----:B------:R-:W-:-:S04]  /*1070*/  ISETP.NE.U32.AND P0, PT, RZ, UR4, PT ;  /* 0x00000004ff007c0c */ /* 0x000fc8000bf05070 */
[----:B------:R-:W-:-:S13]  /*1080*/  ISETP.NE.AND.EX P0, PT, RZ, UR5, PT, P0 ;  /* 0x00000005ff007c0c */ /* 0x000fda000bf05300 */
[----:B------:R-:W-:Y:S05]  /*1090*/  @!P0 BRA `(.L_x_16) ;  /* 0x00000000000c8947 */ /* 0x000fea0003800000 */
[----:B0-----:R-:W1:Y:S02]  /*10a0*/  LDC.64 R4, c[0x0][0x590] ;  /* 0x00016400ff047b82 */ /* 0x001e640000000a00 */
[----:B-1----:R1:W5:Y:S01]  /*10b0*/  LDG.E R155, desc[UR36][R4.64] ;  /* 0x00000024049b7981 */ /* 0x002362000c1e1900 */
[----:B------:R-:W-:Y:S05]  /*10c0*/  BRA `(.L_x_15) ;  /* 0x0000000000087947 */ /* 0x000fea0003800000 */
.L_x_16:
[----:B------:R-:W-:Y:S02]  /*10d0*/  ULDC UR4, c[0x0][0x584] ;  /* 0x0001610000047ab9 */ /* 0x000fe40000000800 */
[----:B-1----:R-:W-:-:S07]  /*10e0*/  IMAD.U32 R155, RZ, RZ, UR4 ;  /* 0x00000004ff9b7e24 */ /* 0x002fce000f8e00ff */
.L_x_15:
[----:B------:R-:W-:-:S13]  /*10f0*/  LOP3.LUT P0, RZ, R0, 0xff, RZ, 0xc0, !PT ;  /* 0x000000ff00ff7812 */ /* 0x000fda000780c0ff */
[----:B------:R-:W-:Y:S05]  /*1100*/  @!P0 EXIT ;  /* 0x000000000000894d */ /* 0x000fea0003800000 */
[----:B------:R-:W-:Y:S01]  /*1110*/  ULDC UR4, c[0x0][0x28c] ;  /* 0x0000a30000047ab9 */ /* 0x000fe20000000800 */
[----:B------:R-:W-:Y:S01]  /*1120*/  LOP3.LUT R157, R19, 0x1, RZ, 0xfc, !PT ;  /* 0x00000001139d7812 */ /* 0x000fe200078efcff */
[----:B------:R-:W-:Y:S01]  /*1130*/  UIADD3 UR4, UR4, 0x7f, URZ ;  /* 0x0000007f04047890 */ /* 0x000fe2000fffe03f */
[----:B------:R-:W-:Y:S01]  /*1140*/  UMOV UR38, URZ ;  /* 0x0000003f00267c82 */ /* 0x000fe20008000000 */
[----:B------:R-:W-:Y:S02]  /*1150*/  UMOV UR39, URZ ;  /* 0x0000003f00277c82 */ /* 0x000fe40008000000 */
[----:B------:R-:W-:-:S04]  /*1160*/  USHF.R.S32.HI UR5, URZ, 0x1f, UR4 ;  /* 0x0000001f3f057899 */ /* 0x000fc80008011404 */
[----:B------:R-:W-:-:S04]  /*1170*/  ULEA.HI UR5, UR5, UR4, URZ, 0x7 ;  /* 0x0000000405057291 */ /* 0x000fc8000f8f383f */
[----:B------:R-:W-:-:S12]  /*1180*/  USHF.R.S32.HI UR40, URZ, 0x7, UR5 ;  /* 0x000000073f287899 */ /* 0x000fd80008011405 */
.L_x_290:
[----:B------:R-:W-:Y:S01]  /*1190*/  LOP3.LUT R0, R18, 0x80, RZ, 0xc0, !PT ;  /* 0x0000008012007812 */ /* 0x000fe200078ec0ff */
[----:B--2---:R-:W2:Y:S01]  /*11a0*/  S2UR UR7, SR_CgaCtaId ;  /* 0x00000000000779c3 */ /* 0x004ea20000008800 */
[----:B------:R-:W-:Y:S02]  /*11b0*/  UMOV UR6, 0x400 ;  /* 0x0000040000067882 */ /* 0x000fe40000000000 */
[----:B------:R-:W-:-:S06]  /*11c0*/  SHF.R.U32.HI R0, RZ, 0x7, R0 ;  /* 0x00000007ff007819 */ /* 0x000fcc0000011600 */
[----:B---3--:R-:W3:Y:S01]  /*11d0*/  SHFL.IDX PT, R0, R0, RZ, 0x1f ;  /* 0x00001fff00007589 */ /* 0x008ee200000e0000 */
[----:B--2---:R-:W-:Y:S01]  /*11e0*/  ULEA UR6, UR7, UR6, 0x18 ;  /* 0x0000000607067291 */ /* 0x004fe2000f8ec03f */
[----:B---3--:R-:W-:-:S13]  /*11f0*/  R2UR UR4, R0 ;  /* 0x00000000000472ca */ /* 0x008fda00000e0000 */
[----:B------:R-:W-:-:S04]  /*1200*/  ULEA.HI UR5, UR4, UR4, URZ, 0x1 ;  /* 0x0000000404057291 */ /* 0x000fc8000f8f083f */
[----:B------:R-:W-:-:S04]  /*1210*/  ULOP3.LUT UR5, UR5, 0x7fffe, URZ, 0xc0, !UPT ;  /* 0x0007fffe05057892 */ /* 0x000fc8000f8ec03f */
[----:B------:R-:W-:-:S03]  /*1220*/  UIADD3 UR5, UR4, -UR5, URZ ;  /* 0x8000000504057290 */ /* 0x000fc6000fffe03f */
[----:B------:R-:W-:Y:S01]  /*1230*/  ULDC UR4, c[0x0][0x28c] ;  /* 0x0000a30000047ab9 */ /* 0x000fe20000000800 */
[----:B------:R-:W-:Y:S01]  /*1240*/  ULEA UR5, UR5, UR6, 0xd ;  /* 0x0000000605057291 */ /* 0x000fe2000f8e683f */
[----:B------:R-:W-:-:S03]  /*1250*/  ISETP.LT.AND P0, PT, RZ, UR4, PT ;  /* 0x00000004ff007c0c */ /* 0x000fc6000bf01270 */
[----:B------:R-:W-:-:S04]  /*1260*/  UIADD3 UR5, UR5, 0x100, URZ ;  /* 0x0000010005057890 */ /* 0x000fc8000fffe03f */
[----:B------:R-:W-:-:S04]  /*1270*/  USHF.R.U32.HI UR5, URZ, 0x4, UR5 ;  /* 0x000000043f057899 */ /* 0x000fc80008011605 */
[----:B------:R-:W-:Y:S02]  /*1280*/  ULOP3.LUT UR41, UR5, 0x3fff, URZ, 0xc0, !UPT ;  /* 0x00003fff05297892 */ /* 0x000fe4000f8ec03f */
[----:B-1--4-:R-:W-:Y:S10]  /*1290*/  @P0 BRA `(.L_x_17) ;  /* 0x0000000000400947 */ /* 0x012ff40003800000 */
[----:B------:R-:W-:Y:S01]  /*12a0*/  MOV R0, 0x0 ;  /* 0x0000000000007802 */ /* 0x000fe20000000f00 */
[----:B------:R-:W-:Y:S01]  /*12b0*/  ULDC.64 UR4, c[0x4][0x68] ;  /* 0x01001a0000047ab9 */ /* 0x000fe20000000a00 */
[----:B------:R-:W-:Y:S01]  /*12c0*/  ULDC.64 UR6, c[0x4][0x8] ;  /* 0x0100020000067ab9 */ /* 0x000fe20000000a00 */
[----:B01----:R-:W-:Y:S01]  /*12d0*/  IMAD.U32 R4, RZ, RZ, UR4 ;  /* 0x00000004ff047e24 */ /* 0x003fe2000f8e00ff */
[----:B------:R0:W1:Y:S01]  /*12e0*/  LDC.64 R14, c[0x4][R0] ;  /* 0x01000000000e7b82 */ /* 0x0000620000000a00 */
[----:B------:R-:W-:Y:S01]  /*12f0*/  IMAD.U32 R5, RZ, RZ, UR5 ;  /* 0x00000005ff057e24 */ /* 0x000fe2000f8e00ff */
[----:B------:R-:W-:Y:S01]  /*1300*/  ULDC.64 UR4, c[0x4][0x70] ;  /* 0x01001c0000047ab9 */ /* 0x000fe20000000a00 */
[----:B------:R-:W-:Y:S02]  /*1310*/  IMAD.U32 R10, RZ, RZ, UR6 ;  /* 0x00000006ff0a7e24 */ /* 0x000fe4000f8e00ff */
[----:B------:R-:W-:Y:S02]  /*1320*/  IMAD.U32 R6, RZ, RZ, UR4 ;  /* 0x00000004ff067e24 */ /* 0x000fe4000f8e00ff */
[----:B------:R-:W-:-:S02]  /*1330*/  IMAD.U32 R7, RZ, RZ, UR5 ;  /* 0x00000005ff077e24 */ /* 0x000fc4000f8e00ff */
[----:B------:R-:W-:Y:S02]  /*1340*/  IMAD.U32 R11, RZ, RZ, UR7 ;  /* 0x00000007ff0b7e24 */ /* 0x000fe4000f8e00ff */
[----:B------:R-:W-:Y:S02]  /*1350*/  IMAD.MOV.U32 R8, RZ, RZ, 0x1e1 ;  /* 0x000001e1ff087424 */ /* 0x000fe400078e00ff */
[----:B------:R-:W-:Y:S02]  /*1360*/  IMAD.MOV.U32 R12, RZ, RZ, 0x1 ;  /* 0x00000001ff0c7424 */ /* 0x000fe400078e00ff */
[----:B0-----:R-:W-:-:S07]  /*1370*/  IMAD.MOV.U32 R13, RZ, RZ, RZ ;  /* 0x000000ffff0d7224 */ /* 0x001fce00078e00ff */
[----:B------:R-:W-:-:S07]  /*1380*/  LEPC R20, `(.L_x_17) ;  /* 0x000000001014794e */ /* 0x000fce0000000000 */
[----:B-1---5:R-:W-:Y:S05]  /*1390*/  CALL.ABS.NOINC R14 ;  /* 0x000000000e007343 */ /* 0x022fea0003c00000 */
.L_x_17:
[----:B------:R-:W-:-:S13]  /*13a0*/  ISETP.NE.AND P0, PT, R157, 0x3, PT ;  /* 0x000000039d00780c */ /* 0x000fda0003f05270 */
[----:B------:R-:W-:Y:S05]  /*13b0*/  @!P0 BRA `(.L_x_18) ;  /* 0x0000000000048947 */ /* 0x000fea0003800000 */
[----:B------:R-:W-:Y:S01]  /*13c0*/  BPT.TRAP 0x1 ;  /* 0x000000040000795c */ /* 0x000fe20000300000 */
.L_x_18:
[----:B------:R-:W2:Y:S01]  /*13d0*/  S2UR UR5, SR_CgaCtaId ;  /* 0x00000000000579c3 */ /* 0x000ea20000008800 */
[----:B------:R-:W-:Y:S01]  /*13e0*/  UMOV UR4, 0x400 ;  /* 0x0000040000047882 */ /* 0x000fe20000000000 */
[----:B------:R-:W-:Y:S02]  /*13f0*/  IMAD.U32 R0, RZ, RZ, UR38 ;  /* 0x00000026ff007e24 */ /* 0x000fe4000f8e00ff */
[----:B------:R-:W-:-:S03]  /*1400*/  IMAD.U32 R3, RZ, RZ, UR39 ;  /* 0x00000027ff037e24 */ /* 0x000fc6000f8e00ff */
[----:B------:R-:W-:Y:S01]  /*1410*/  SHF.L.U32 R0, R0, 0x1f, RZ ;  /* 0x0000001f00007819 */ /* 0x000fe200000006ff */
[----:B--2---:R-:W-:-:S06]  /*1420*/  ULEA UR4, UR5, UR4, 0x18 ;  /* 0x0000000405047291 */ /* 0x004fcc000f8ec03f */
[----:B------:R-:W-:-:S04]  /*1430*/  IMAD.U32 R6, RZ, RZ, UR4 ;  /* 0x00000004ff067e24 */ /* 0x000fc8000f8e00ff */
[----:B------:R-:W-:-:S04]  /*1440*/  IMAD R3, R3, 0x8, R6 ;  /* 0x0000000803037824 */ /* 0x000fc800078e0206 */
[----:B------:R2:W3:Y:S01]  /*1450*/  SYNCS.PHASECHK.TRANS64.TRYWAIT P1, [R3+URZ], R0 ;  /* 0x00000000030075a7 */ /* 0x0004e2000802017f */
[----:B------:R-:W-:Y:S05]  /*1460*/  @!P0 BRA `(.L_x_19) ;  /* 0x0000000000048947 */ /* 0x000fea0003800000 */
[----:B------:R-:W-:Y:S01]  /*1470*/  BPT.TRAP 0x1 ;  /* 0x000000040000795c */ /* 0x000fe20000300000 */
.L_x_19:
[----:B---3--:R-:W-:Y:S05]  /*1480*/  @P1 BRA `(.L_x_20) ;  /* 0x0000000000081947 */ /* 0x008fea0003800000 */
[----:B------:R-:W3:Y:S02]  /*1490*/  SYNCS.PHASECHK.TRANS64.TRYWAIT P1, [R3+URZ], R0 ;  /* 0x00000000030075a7 */ /* 0x000ee4000802017f */
[----:B---3--:R-:W-:Y:S05]  /*14a0*/  @!P1 BRA `(.L_x_21) ;  /* 0x000000b000509947 */ /* 0x008fea0003800000 */
.L_x_20:
[----:B------:R-:W-:-:S04]  /*14b0*/  UISETP.LT.AND UP0, UPT, UR40, 0x1, UPT ;  /* 0x000000012800788c */ /* 0x000fc8000bf01270 */
[----:B------:R-:W-:-:S06]  /*14c0*/  USEL UR4, UR40, 0x1, UP0 ;  /* 0x0000000128047887 */ /* 0x000fcc0008000000 */
[----:B--23--:R-:W-:Y:S01]  /*14d0*/  IMAD.U32 R0, RZ, RZ, UR4 ;  /* 0x00000004ff007e24 */ /* 0x00cfe2000f8e00ff */
[----:B------:R-:W-:Y:S05]  /*14e0*/  WARPSYNC.ALL ;  /* 0x0000000000007948 */ /* 0x000fea0003800000 */
[----:B------:R-:W-:-:S04]  /*14f0*/  IADD3 R0, -R0, UR40, RZ ;  /* 0x0000002800007c10 */ /* 0x000fc8000fffe1ff */
[----:B------:R-:W-:Y:S02]  /*1500*/  ISETP.GE.AND P1, PT, R0, 0x1, PT ;  /* 0x000000010000780c */ /* 0x000fe40003f26270 */
[----:B------:R-:W-:Y:S01]  /*1510*/  R2UR UR4, R6 ;  /* 0x00000000060472ca */ /* 0x000fe200000e0000 */
[----:B------:R-:W-:Y:S01]  /*1520*/  WARPGROUP.ARRIVE ;  /* 0x00000000000079c5 */ /* 0x000fe20000000000 */
[----:B------:R-:W-:Y:S01]  /*1530*/  UMOV UR9, 0x40000040 ;  /* 0x4000004000097882 */ /* 0x000fe20000000000 */
[----:B------:R-:W-:Y:S01]  /*1540*/  UMOV UR11, 0x40000040 ;  /* 0x40000040000b7882 */ /* 0x000fe20000000000 */
[----:B------:R-:W-:Y:S01]  /*1550*/  UMOV UR13, 0x40000040 ;  /* 0x40000040000d7882 */ /* 0x000fe20000000000 */
[----:B------:R-:W-:-:S08]  /*1560*/  UMOV UR15, 0x40000040 ;  /* 0x40000040000f7882 */ /* 0x000fd00000000000 */
[----:B------:R-:W-:-:S04]  /*1570*/  UIADD3 UR4, UR4, 0x40100, URZ ;  /* 0x0004010004047890 */ /* 0x000fc8000fffe03f */
[----:B------:R-:W-:-:S04]  /*1580*/  USHF.R.U32.HI UR4, URZ, 0x4, UR4 ;  /* 0x000000043f047899 */ /* 0x000fc80008011604 */
[----:B------:R-:W-:Y:S02]  /*1590*/  ULOP3.LUT UR5, UR4, 0x3fff, URZ, 0xc0, !UPT ;  /* 0x00003fff04057892 */ /* 0x000fe4000f8ec03f */
[----:B------:R-:W-:Y:S02]  /*15a0*/  ULOP3.LUT UR4, UR41, 0x10000, URZ, 0xfc, !UPT ;  /* 0x0001000029047892 */ /* 0x000fe4000f8efc3f */
[----:B------:R-:W-:Y:S02]  /*15b0*/  ULOP3.LUT UR5, UR5, 0x10000, URZ, 0xfc, !UPT ;  /* 0x0001000005057892 */ /* 0x000fe4000f8efc3f */
[----:B------:R-:W-:Y:S02]  /*15c0*/  ULEA UR8, UR39, UR4, 0xc ;  /* 0x0000000427087291 */ /* 0x000fe4000f8e603f */
[----:B------:R-:W-:Y:S02]  /*15d0*/  ULEA UR6, UR39, UR5, 0xd ;  /* 0x0000000527067291 */ /* 0x000fe4000f8e683f */
[----:B------:R-:W-:-:S02]  /*15e0*/  UIADD3 UR12, UR8, 0x2, URZ ;  /* 0x00000002080c7890 */ /* 0x000fc4000fffe03f */
[----:B------:R-:W-:-:S03]  /*15f0*/  UIADD3 UR14, UR6, 0x2, URZ ;  /* 0x00000002060e7890 */ /* 0x000fc6000fffe03f */
[----:B------:R-:W-:Y:S02]  /*1600*/  UMOV UR10, UR6 ;  /* 0x00000006000a7c82 */ /* 0x000fe40008000000 */
[----:B------:R-:W-:Y:S01]  /*1610*/  HGMMA.64x256x8.F32.TF32 R24, gdesc[UR8], RZ, !UPT, gsb0 ;  /* 0x07e00000081879f0 */ /* 0x000fe2000c0028ff */
[----:B------:R-:W-:Y:S01]  /*1620*/  UIADD3 UR10, UR6, 0x1806, URZ ;  /* 0x00001806060a7890 */ /* 0x000fe2000fffe03f */
[----:B------:R-:W-:Y:S01]  /*1630*/  UMOV UR9, 0x40000040 ;  /* 0x4000004000097882 */ /* 0x000fe20000000000 */
[----:B------:R-:W-:Y:S01]  /*1640*/  UMOV UR11, 0x40000040 ;  /* 0x40000040000b7882 */ /* 0x000fe20000000000 */
[----:B------:R-:W-:Y:S02]  /*1650*/  WARPGROUP.DEPBAR.LE gsb0, 0x0 ;  /* 0x00008000000079c5 */ /* 0x000fe40000010000 */
[----:B------:R-:W-:-:S15]  /*1660*/  WARPGROUP.ARRIVE ;  /* 0x00000000000079c5 */ /* 0x000fde0000000000 */
[----:B------:R-:W-:-:S07]  /*1670*/  NOP ;  /* 0x0000000000007918 */ /* 0x000fce0000000000 */
[----:B------:R-:W-:Y:S01]  /*1680*/  HGMMA.64x256x8.F32.TF32 R24, gdesc[UR12], R24, gsb0 ;  /* 0x07e000000c1879f0 */ /* 0x000fe20008002818 */
[----:B------:R-:W-:Y:S02]  /*1690*/  UIADD3 UR12, UR8, 0x4, URZ ;  /* 0x00000004080c7890 */ /* 0x000fe4000fffe03f */
[----:B------:R-:W-:Y:S01]  /*16a0*/  UIADD3 UR14, UR6, 0x4, URZ ;  /* 0x00000004060e7890 */ /* 0x000fe2000fffe03f */
[----:B------:R-:W-:Y:S01]  /*16b0*/  UMOV UR13, 0x40000040 ;  /* 0x40000040000d7882 */ /* 0x000fe20000000000 */
[----:B------:R-:W-:Y:S01]  /*16c0*/  UMOV UR15, 0x40000040 ;  /* 0x40000040000f7882 */ /* 0x000fe20000000000 */
[----:B------:R-:W-:Y:S02]  /*16d0*/  WARPGROUP.DEPBAR.LE gsb0, 0x0 ;  /* 0x00008000000079c5 */ /* 0x000fe40000010000 */
[----:B------:R-:W-:-:S15]  /*16e0*/  WARPGROUP.ARRIVE ;  /* 0x00000000000079c5 */ /* 0x000fde0000000000 */
[----:B------:R-:W-:-:S05]  /*16f0*/  NOP ;  /* 0x0000000000007918 */ /* 0x000fca0000000000 */
        /* <DEDUP_REMOVED lines=93> */
[----:B------:R-:W-:Y:S01]  /*1cd0*/  UIADD3 UR8, UR8, 0xc06, URZ ;  /* 0x00000c0608087890 */ /* 0x000fe2000fffe03f */
[----:B------:R-:W-:Y:S02]  /*1ce0*/  WARPGROUP.DEPBAR.LE gsb0, 0x0 ;  /* 0x00008000000079c5 */ /* 0x000fe40000010000 */
[----:B------:R-:W-:-:S15]  /*1cf0*/  WARPGROUP.ARRIVE ;  /* 0x00000000000079c5 */ /* 0x000fde0000000000 */
[----:B------:R-:W-:-:S04]  /*1d00*/  NOP ;  /* 0x0000000000007918 */ /* 0x000fc80000000000 */
[----:B------:R-:W-:Y:S03]  /*1d10*/  HGMMA.64x256x8.F32.TF32 R24, gdesc[UR12], R24, gsb0 ;  /* 0x07e000000c1879f0 */ /* 0x000fe60008002818 */
[----:B------:R-:W-:Y:S02]  /*1d20*/  WARPGROUP.DEPBAR.LE gsb0, 0x0 ;  /* 0x00008000000079c5 */ /* 0x000fe40000010000 */
[----:B------:R-:W-:-:S15]  /*1d30*/  WARPGROUP.ARRIVE ;  /* 0x00000000000079c5 */ /* 0x000fde0000000000 */
[----:B------:R-:W-:-:S08]  /*1d40*/  NOP ;  /* 0x0000000000007918 */ /* 0x000fd00000000000 */
[----:B------:R-:W-:Y:S03]  /*1d50*/  HGMMA.64x256x8.F32.TF32 R24, gdesc[UR8], R24, gsb0 ;  /* 0x07e00000081879f0 */ /* 0x000fe60008002818 */
[----:B------:R-:W-:Y:S02]  /*1d60*/  WARPGROUP.DEPBAR.LE gsb0, 0x0 ;  /* 0x00008000000079c5 */ /* 0x000fe40000010000 */
[----:B------:R-:W-:Y:S05]  /*1d70*/  @!P1 BRA `(.L_x_22) ;  /* 0x0000000800a89947 */ /* 0x000fea0003800000 */
[----:B------:R-:W-:Y:S02]  /*1d80*/  UIADD3 UR6, UR39, 0x1, URZ ;  /* 0x0000000127067890 */ /* 0x000fe4000fffe03f */
[----:B------:R-:W-:Y:S02]  /*1d90*/  IMAD.U32 R3, RZ, RZ, UR39 ;  /* 0x00000027ff037e24 */ /* 0x000fe4000f8e00ff */
[----:B------:R-:W-:-:S04]  /*1da0*/  UISETP.NE.AND UP0, UPT, UR6, 0x4, UPT ;  /* 0x000000040600788c */ /* 0x000fc8000bf05270 */
[----:B------:R-:W-:Y:S02]  /*1db0*/  USEL UR7, URZ, 0x1, UP0 ;  /* 0x000000013f077887 */ /* 0x000fe40008000000 */
[----:B------:R-:W-:Y:S02]  /*1dc0*/  USEL UR6, UR6, URZ, UP0 ;  /* 0x0000003f06067287 */ /* 0x000fe40008000000 */
[----:B------:R-:W-:-:S06]  /*1dd0*/  ULOP3.LUT UR7, UR38, UR7, URZ, 0x3c, !UPT ;  /* 0x0000000726077292 */ /* 0x000fcc000f8e3c3f */
[----:B------:R-:W-:-:S07]  /*1de0*/  IMAD.U32 R7, RZ, RZ, UR7 ;  /* 0x00000007ff077e24 */ /* 0x000fce000f8e00ff */
.L_x_29:
[----:B------:R-:W-:Y:S05]  /*1df0*/  @!P0 BRA `(.L_x_23) ;  /* 0x0000000000048947 */ /* 0x000fea0003800000 */
[----:B------:R-:W-:Y:S01]  /*1e00*/  BPT.TRAP 0x1 ;  /* 0x000000040000795c */ /* 0x000fe20000300000 */
.L_x_23:
[----:B------:R-:W2:Y:S01]  /*1e10*/  S2UR UR8, SR_CgaCtaId ;  /* 0x00000000000879c3 */ /* 0x000ea20000008800 */
[----:B------:R-:W-:Y:S01]  /*1e20*/  UMOV UR7, 0x400 ;  /* 0x0000040000077882 */ /* 0x000fe20000000000 */
[----:B01----:R-:W-:Y:S01]  /*1e30*/  IMAD.U32 R5, RZ, RZ, UR6 ;  /* 0x00000006ff057e24 */ /* 0x003fe2000f8e00ff */
[----:B------:R-:W-:Y:S01]  /*1e40*/  SHF.L.U32 R4, R7, 0x1f, RZ ;  /* 0x0000001f07047819 */ /* 0x000fe200000006ff */
[----:B--2---:R-:W-:-:S06]  /*1e50*/  ULEA UR7, UR8, UR7, 0x18 ;  /* 0x0000000708077291 */ /* 0x004fcc000f8ec03f */
[----:B------:R-:W-:-:S04]  /*1e60*/  IMAD.U32 R6, RZ, RZ, UR7 ;  /* 0x00000007ff067e24 */ /* 0x000fc8000f8e00ff */
[----:B------:R-:W-:-:S04]  /*1e70*/  IMAD R5, R5, 0x8, R6 ;  /* 0x0000000805057824 */ /* 0x000fc800078e0206 */
[----:B------:R0:W1:Y:S01]  /*1e80*/  SYNCS.PHASECHK.TRANS64.TRYWAIT P1, [R5+URZ], R4 ;  /* 0x00000004050075a7 */ /* 0x000062000802017f */
[----:B------:R-:W-:Y:S05]  /*1e90*/  @!P0 BRA `(.L_x_24) ;  /* 0x0000000000048947 */ /* 0x000fea0003800000 */
[----:B------:R-:W-:Y:S01]  /*1ea0*/  BPT.TRAP 0x1 ;  /* 0x000000040000795c */ /* 0x000fe20000300000 */
.L_x_24:
[----:B-1----:R-:W-:Y:S05]  /*1eb0*/  @P1 BRA `(.L_x_25) ;  /* 0x0000000000081947 */ /* 0x002fea0003800000 */
[----:B------:R-:W1:Y:S02]  /*1ec0*/  SYNCS.PHASECHK.TRANS64.TRYWAIT P1, [R5+URZ], R4 ;  /* 0x00000004050075a7 */ /* 0x000e64000802017f */
[----:B-1----:R-:W-:Y:S05]  /*1ed0*/  @!P1 BRA `(.L_x_26) ;  /* 0x000000a400d89947 */ /* 0x002fea0003800000 */
.L_x_25:
[----:B------:R-:W-:Y:S01]  /*1ee0*/  ULEA UR10, UR6, UR5, 0xd ;  /* 0x00000005060a7291 */ /* 0x000fe2000f8e683f */
[----:B------:R-:W-:Y:S01]  /*1ef0*/  WARPGROUP.ARRIVE ;  /* 0x00000000000079c5 */ /* 0x000fe20000000000 */
[----:B------:R-:W-:Y:S01]  /*1f00*/  ULEA UR8, UR6, UR4, 0xc ;  /* 0x0000000406087291 */ /* 0x000fe2000f8e603f */
[----:B------:R-:W-:Y:S01]  /*1f10*/  UMOV UR11, 0x40000040 ;  /* 0x40000040000b7882 */ /* 0x000fe20000000000 */
[----:B------:R-:W-:Y:S01]  /*1f20*/  UMOV UR9, 0x40000040 ;  /* 0x4000004000097882 */ /* 0x000fe20000000000 */
[----:B------:R-:W-:Y:S02]  /*1f30*/  UIADD3 UR14, UR10, 0x2, URZ ;  /* 0x000000020a0e7890 */ /* 0x000fe4000fffe03f */
[----:B------:R-:W-:Y:S01]  /*1f40*/  UIADD3 UR12, UR8, 0x2, URZ ;  /* 0x00000002080c7890 */ /* 0x000fe2000fffe03f */
[----:B------:R-:W-:-:S03]  /*1f50*/  UMOV UR15, 0x40000040 ;  /* 0x40000040000f7882 */ /* 0x000fc60000000000 */
[----:B------:R-:W-:Y:S01]  /*1f60*/  HGMMA.64x256x8.F32.TF32 R24, gdesc[UR8], R24, gsb0 ;  /* 0x07e00000081879f0 */ /* 0x000fe20008002818 */
[----:B------:R-:W-:Y:S01]  /*1f70*/  UMOV UR13, 0x40000040 ;  /* 0x40000040000d7882 */ /* 0x000fe20000000000 */
        /* <DEDUP_REMOVED lines=106> */
[----:B------:R-:W-:Y:S02]  /*2620*/  UIADD3 UR10, UR10, 0x1806, URZ ;  /* 0x000018060a0a7890 */ /* 0x000fe4000fffe03f */
[----:B------:R-:W-:Y:S01]  /*2630*/  UIADD3 UR8, UR8, 0xc06, URZ ;  /* 0x00000c0608087890 */ /* 0x000fe2000fffe03f */
[----:B------:R-:W-:Y:S02]  /*2640*/  WARPGROUP.DEPBAR.LE gsb0, 0x0 ;  /* 0x00008000000079c5 */ /* 0x000fe40000010000 */
[----:B------:R-:W-:-:S15]  /*2650*/  WARPGROUP.ARRIVE ;  /* 0x00000000000079c5 */ /* 0x000fde0000000000 */
[----:B------:R-:W-:-:S02]  /*2660*/  NOP ;  /* 0x0000000000007918 */ /* 0x000fc40000000000 */
[----:B------:R-:W-:Y:S03]  /*2670*/  HGMMA.64x256x8.F32.TF32 R24, gdesc[UR12], R24, gsb0 ;  /* 0x07e000000c1879f0 */ /* 0x000fe60008002818 */
[----:B------:R-:W-:Y:S02]  /*2680*/  WARPGROUP.DEPBAR.LE gsb0, 0x0 ;  /* 0x00008000000079c5 */ /* 0x000fe40000010000 */
[----:B------:R-:W-:-:S15]  /*2690*/  WARPGROUP.ARRIVE ;  /* 0x00000000000079c5 */ /* 0x000fde0000000000 */
[----:B------:R-:W-:-:S08]  /*26a0*/  NOP ;  /* 0x0000000000007918 */ /* 0x000fd00000000000 */
[----:B------:R-:W-:Y:S03]  /*26b0*/  HGMMA.64x256x8.F32.TF32 R24, gdesc[UR8], R24, gsb0 ;  /* 0x07e00000081879f0 */ /* 0x000fe60008002818 */
[----:B------:R-:W-:Y:S02]  /*26c0*/  WARPGROUP.DEPBAR.LE gsb0, 0x0 ;  /* 0x00008000000079c5 */ /* 0x000fe40000010000 */
[----:B------:R-:W-:Y:S05]  /*26d0*/  @!P0 BRA `(.L_x_27) ;  /* 0x0000000000048947 */ /* 0x000fea0003800000 */
[----:B------:R-:W-:Y:S01]  /*26e0*/  BPT.TRAP 0x1 ;  /* 0x000000040000795c */ /* 0x000fe20000300000 */
.L_x_27:
[----:B------:R-:W-:-:S13]  /*26f0*/  ISETP.NE.AND P1, PT, R156, RZ, PT ;  /* 0x000000ff9c00720c */ /* 0x000fda0003f25270 */
[----:B01----:R-:W-:-:S04]  /*2700*/  @P1 IMAD R4, R3, 0x8, R6 ;  /* 0x0000000803041824 */ /* 0x003fc800078e0206 */
[----:B------:R-:W-:-:S05]  /*2710*/  @P1 VIADD R5, R4, 0x20 ;  /* 0x0000002004051836 */ /* 0x000fca0000000000 */
[----:B------:R-:W-:-:S04]  /*2720*/  @P1 PRMT R5, R22, 0x654, R5 ;  /* 0x0000065416051816 */ /* 0x000fc80000000005 */
[----:B------:R0:W-:Y:S01]  /*2730*/  @P1 SYNCS.ARRIVE.TRANS64.RED.A1T0 RZ, [R5+URZ], RZ ;  /* 0x000000ff05ff19a7 */ /* 0x0001e2000810043f */
[----:B------:R-:W-:-:S13]  /*2740*/  ISETP.GT.U32.AND P1, PT, R19, 0x1, PT ;  /* 0x000000011300780c */ /* 0x000fda0003f24070 */
[----:B0-----:R-:W-:Y:S05]  /*2750*/  @P1 BRA `(.L_x_28) ;  /* 0x0000000000041947 */ /* 0x001fea0003800000 */
[----:B------:R-:W-:Y:S01]  /*2760*/  BPT.TRAP 0x1 ;  /* 0x000000040000795c */ /* 0x000fe20000300000 */
.L_x_28:
[----:B------:R-:W-:Y:S01]  /*2770*/  UIADD3 UR6, UR6, 0x1, URZ ;  /* 0x0000000106067890 */ /* 0x000fe2000fffe03f */
[C---:B------:R-:W-:Y:S01]  /*2780*/  ISETP.GT.AND P2, PT, R0.reuse, 0x1, PT ;  /* 0x000000010000780c */ /* 0x040fe20003f44270 */
[----:B------:R-:W-:Y:S02]  /*2790*/  VIADD R3, R3, 0x1 ;  /* 0x0000000103037836 */ /* 0x000fe40000000000 */
[----:B------:R-:W-:Y:S01]  /*27a0*/  UISETP.NE.AND UP0, UPT, UR6, 0x4, UPT ;  /* 0x000000040600788c */ /* 0x000fe2000bf05270 */
[----:B------:R-:W-:Y:S02]  /*27b0*/  VIADD R0, R0, 0xffffffff ;  /* 0xffffffff00007836 */ /* 0x000fe40000000000 */
[C---:B------:R-:W-:Y:S01]  /*27c0*/  ISETP.NE.AND P1, PT, R3.reuse, 0x4, PT ;  /* 0x000000040300780c */ /* 0x040fe20003f25270 */
[----:B------:R-:W-:Y:S02]  /*27d0*/  USEL UR7, URZ, 0x1, UP0 ;  /* 0x000000013f077887 */ /* 0x000fe40008000000 */
[----:B------:R-:W-:Y:S01]  /*27e0*/  USEL UR6, UR6, URZ, UP0 ;  /* 0x0000003f06067287 */ /* 0x000fe20008000000 */
[----:B------:R-:W-:-:S03]  /*27f0*/  SEL R3, R3, RZ, P1 ;  /* 0x000000ff03037207 */ /* 0x000fc60000800000 */
[----:B------:R-:W-:Y:S01]  /*2800*/  LOP3.LUT R7, R7, UR7, RZ, 0x3c, !PT ;  /* 0x0000000707077c12 */ /* 0x000fe2000f8e3cff */
[----:B------:R-:W-:Y:S07]  /*2810*/  @P2 BRA `(.L_x_29) ;  /* 0xfffffff400742947 */ /* 0x000fee000383ffff */
.L_x_22:
[----:B------:R-:W2:Y:S02]  /*2820*/  LDC R0, c[0x0][0x28c] ;  /* 0x0000a300ff007b82 */ /* 0x000ea40000000800 */
[----:B--2---:R-:W-:-:S13]  /*2830*/  ISETP.GE.AND P1, PT, R0, 0x1, PT ;  /* 0x000000010000780c */ /* 0x004fda0003f26270 */
[----:B------:R-:W-:Y:S05]  /*2840*/  @!P1 BRA `(.L_x_30) ;  /* 0x0000000000409947 */ /* 0x000fea0003800000 */
[----:B------:R-:W-:Y:S05]  /*2850*/  @!P0 BRA `(.L_x_31) ;  /* 0x0000000000048947 */ /* 0x000fea0003800000 */
[----:B------:R-:W-:Y:S01]  /*2860*/  BPT.TRAP 0x1 ;  /* 0x000000040000795c */ /* 0x000fe20000300000 */
.L_x_31:
[----:B------:R-:W-:Y:S01]  /*2870*/  ISETP.NE.AND P0, PT, R156, RZ, PT ;  /* 0x000000ff9c00720c */ /* 0x000fe20003f05270 */
[----:B------:R-:W-:-:S12]  /*2880*/  UISETP.LT.AND UP1, UPT, UR40, 0x1, UPT ;  /* 0x000000012800788c */ /* 0x000fd8000bf21270 */
[----:B------:R-:W-:-:S05]  /*2890*/  VOTEU.ANY UP0, P0 ;  /* 0x00000000003f7886 */ /* 0x000fca0000000100 */
[----:B------:R-:W-:-:S04]  /*28a0*/  @UP0 USEL UR4, UR40, 0x1, UP1 ;  /* 0x0000000128040887 */ /* 0x000fc80008800000 */
[----:B------:R-:W-:-:S06]  /*28b0*/  @UP0 UIADD3 UR4, UR39, UR40, -UR4 ;  /* 0x0000002827040290 */ /* 0x000fcc000fffe804 */
[----:B------:R-:W-:-:S04]  /*28c0*/  IMAD.U32 R0, RZ, RZ, UR4 ;  /* 0x00000004ff007e24 */ /* 0x000fc8000f8e00ff */
[----:B------:R-:W-:-:S05]  /*28d0*/  @P0 IMAD.SHL.U32 R0, R0, 0x8, RZ ;  /* 0x0000000800000824 */ /* 0x000fca00078e00ff */
[----:B------:R-:W-:-:S04]  /*28e0*/  @P0 LOP3.LUT R0, R0, 0x18, RZ, 0xc0, !PT ;  /* 0x0000001800000812 */ /* 0x000fc800078ec0ff */
[----:B------:R-:W-:-:S04]  /*28f0*/  @P0 IADD3 R3, R6, 0x20, R0 ;  /* 0x0000002006030810 */ /* 0x000fc80007ffe000 */
[----:B------:R-:W-:-:S04]  /*2900*/  @P0 PRMT R3, R22, 0x654, R3 ;  /* 0x0000065416030816 */ /* 0x000fc80000000003 */
[----:B------:R2:W-:Y:S01]  /*2910*/  @P0 SYNCS.ARRIVE.TRANS64.RED.A1T0 RZ, [R3+URZ], RZ ;  /* 0x000000ff03ff09a7 */ /* 0x0005e2000810043f */
[----:B------:R-:W-:-:S13]  /*2920*/  ISETP.GT.U32.AND P0, PT, R19, 0x1, PT ;  /* 0x000000011300780c */ /* 0x000fda0003f04070 */
[----:B--2---:R-:W-:Y:S05]  /*2930*/  @P0 BRA `(.L_x_30) ;  /* 0x0000000000040947 */ /* 0x004fea0003800000 */
[----:B------:R-:W-:Y:S01]  /*2940*/  BPT.TRAP 0x1 ;  /* 0x000000040000795c */ /* 0x000fe20000300000 */
.L_x_30:
[----:B------:R-:W2:Y:S01]  /*2950*/  LDC R7, c[0x0][0x288] ;  /* 0x0000a200ff077b82 */ /* 0x000ea20000000800 */
[--C-:B------:R-:W-:Y:S01]  /*2960*/  SHF.R.U32.HI R0, RZ, 0x2, R18.reuse ;  /* 0x00000002ff007819 */ /* 0x100fe20000011612 */
[----:B------:R-:W-:Y:S01]  /*2970*/  UIADD3 UR39, UR40, UR39, URZ ;  /* 0x0000002728277290 */ /* 0x000fe2000fffe03f */
[----:B01----:R-:W-:Y:S01]  /*2980*/  LOP3.LUT R4, R18, 0x60, RZ, 0xc0, !PT ;  /* 0x0000006012047812 */ /* 0x003fe200078ec0ff */
[----:B------:R-:W-:Y:S01]  /*2990*/  ULDC UR8, c[0x0][0x284] ;  /* 0x0000a10000087ab9 */ /* 0x000fe20000000800 */
[----:B------:R-:W-:Y:S01]  /*29a0*/  SHF.R.U32.HI R5, RZ, 0x7, R18 ;  /* 0x00000007ff057819 */ /* 0x000fe20000011612 */
[----:B------:R-:W-:Y:S01]  /*29b0*/  USHF.R.U32.HI UR4, URZ, 0x2, UR39 ;  /* 0x000000023f047899 */ /* 0x000fe20008011627 */
[----:B------:R-:W-:Y:S01]  /*29c0*/  LOP3.LUT R3, R0, 0x7, RZ, 0xc0, !PT ;  /* 0x0000000700037812 */ /* 0x000fe200078ec0ff */
[----:B------:R-:W-:Y:S01]  /*29d0*/  UISETP.GT.U32.AND UP1, UPT, UR39, 0x3, UPT ;  /* 0x000000032700788c */ /* 0x000fe2000bf24070 */
[----:B------:R-:W-:Y:S01]  /*29e0*/  SHF.R.U32.HI R10, RZ, 0x1, R4 ;  /* 0x00000001ff0a7819 */ /* 0x000fe20000011604 */
[----:B------:R-:W-:Y:S01]  /*29f0*/  IMAD.SHL.U32 R4, R18, 0x2, RZ ;  /* 0x0000000212047824 */ /* 0x000fe200078e00ff */
[----:B------:R-:W-:Y:S01]  /*2a00*/  LOP3.LUT R0, R5, 0x1, RZ, 0xc0, !PT ;  /* 0x0000000105007812 */ /* 0x000fe200078ec0ff */
[----:B------:R-:W-:Y:S01]  /*2a10*/  ULOP3.LUT UR4, UR4, 0x1, URZ, 0xc0, !UPT ;  /* 0x0000000104047892 */ /* 0x000fe2000f8ec03f */
[----:B------:R-:W-:Y:S01]  /*2a20*/  IADD3 R5, RZ, -R10, -R3 ;  /* 0x8000000aff057210 */ /* 0x000fe20007ffe803 */
[----:B------:R-:W-:Y:S01]  /*2a30*/  ULDC.64 UR6, c[0x0][0x5d0] ;  /* 0x0001740000067ab9 */ /* 0x000fe20000000a00 */
[----:B------:R-:W-:Y:S01]  /*2a40*/  LOP3.LUT R9, R4, 0x6, RZ, 0xc0, !PT ;  /* 0x0000000604097812 */ /* 0x000fe200078ec0ff */
[C---:B------:R-:W-:Y:S01]  /*2a50*/  IMAD.SHL.U32 R6, R0.reuse, 0x40, RZ ;  /* 0x0000004000067824 */ /* 0x040fe200078e00ff */
[----:B------:R-:W-:Y:S01]  /*2a60*/  UISETP.NE.U32.AND UP0, UPT, UR4, 0x1, UPT ;  /* 0x000000010400788c */ /* 0x000fe2000bf05070 */
[----:B------:R-:W-:Y:S01]  /*2a70*/  IMAD R11, R0, -0x40, R5 ;  /* 0xffffffc0000b7824 */ /* 0x000fe200078e0205 */
[----:B------:R-:W-:Y:S01]  /*2a80*/  LOP3.LUT R0, R18, 0x3, RZ, 0xc0, !PT ;  /* 0x0000000312007812 */ /* 0x000fe200078ec0ff */
[----:B------:R-:W-:Y:S01]  /*2a90*/  UISETP.LT.U32.AND UP1, UPT, UR40, 0x4, UP1 ;  /* 0x000000042800788c */ /* 0x000fe20008f21070 */
[----:B------:R-:W-:Y:S01]  /*2aa0*/  PRMT R8, R9, 0x6540, R152 ;  /* 0x0000654009087816 */ /* 0x000fe20000000098 */
[----:B------:R-:W-:Y:S01]  /*2ab0*/  IMAD.SHL.U32 R152, R152, 0x100, RZ ;  /* 0x0000010098987824 */ /* 0x000fe200078e00ff */
[----:B------:R-:W-:Y:S01]  /*2ac0*/  SHF.R.S32.HI R21, RZ, 0x1f, R23 ;  /* 0x0000001fff157819 */ /* 0x000fe20000011417 */
[----:B--2---:R-:W-:Y:S01]  /*2ad0*/  IMAD R13, R0, -0x2, R7 ;  /* 0xfffffffe000d7824 */ /* 0x004fe200078e0207 */
[----:B------:R-:W-:Y:S01]  /*2ae0*/  UISETP.GT.U32.AND UP0, UPT, UR40, 0x3, !UP0 ;  /* 0x000000032800788c */ /* 0x000fe2000c704070 */
[----:B------:R-:W-:Y:S01]  /*2af0*/  IMAD.SHL.U32 R0, R153, 0x80, RZ ;  /* 0x0000008099007824 */ /* 0x000fe200078e00ff */
[----:B------:R-:W-:Y:S01]  /*2b00*/  ISETP.GE.AND P0, PT, R152, R7, PT ;  /* 0x000000079800720c */ /* 0x000fe20003f06270 */
[----:B------:R-:W-:Y:S01]  /*2b10*/  IMAD R4, R21, UR6, RZ ;  /* 0x0000000615047c24 */ /* 0x000fe2000f8e02ff */
[----:B------:R-:W-:Y:S01]  /*2b20*/  SHF.R.S32.HI R9, RZ, 0x1f, R8 ;  /* 0x0000001fff097819 */ /* 0x000fe20000011408 */
[----:B------:R-:W-:Y:S01]  /*2b30*/  USEL UR5, URZ, 0x1, !UP1 ;  /* 0x000000013f057887 */ /* 0x000fe2000c800000 */
[----:B------:R-:W-:Y:S01]  /*2b40*/  ISETP.GE.OR P0, PT, R0, UR8, P0 ;  /* 0x0000000800007c0c */ /* 0x000fe20008706670 */
[----:B------:R-:W-:Y:S01]  /*2b50*/  USEL UR4, URZ, 0x1, !UP0 ;  /* 0x000000013f047887 */ /* 0x000fe2000c000000 */
[----:B------:R-:W-:Y:S01]  /*2b60*/  LOP3.LUT R3, R6, 0x40, R3, 0xe2, !PT ;  /* 0x0000004006037812 */ /* 0x000fe200078ee203 */
[----:B------:R-:W-:Y:S01]  /*2b70*/  IMAD.WIDE R6, R153, 0x80, RZ ;  /* 0x0000008099067825 */ /* 0x000fe200078e02ff */
[----:B------:R-:W-:Y:S01]  /*2b80*/  ULOP3.LUT UR39, UR39, 0x3, URZ, 0xc0, !UPT ;  /* 0x0000000327277892 */ /* 0x000fe2000f8ec03f */
[----:B------:R-:W-:Y:S01]  /*2b90*/  IADD3 R0, -R0, UR8, R11 ;  /* 0x0000000800007c10 */ /* 0x000fe2000fffe10b */
[----:B------:R-:W-:Y:S01]  /*2ba0*/  ULOP3.LUT UR38, UR4, UR38, UR5, 0x96, !UPT ;  /* 0x0000002604267292 */ /* 0x000fe2000f8e9605 */
[C---:B------:R-:W-:Y:S01]  /*2bb0*/  IMAD R15, R23.reuse, UR7, R4 ;  /* 0x00000007170f7c24 */ /* 0x040fe2000f8e0204 */
[----:B------:R-:W-:Y:S01]  /*2bc0*/  LOP3.LUT R171, R6, R3, R10, 0xfe, !PT ;  /* 0x0000000306ab7212 */ /* 0x000fe200078efe0a */
[----:B------:R-:W-:-:S04]  /*2bd0*/  IMAD.WIDE.U32 R4, R23, UR6, R8 ;  /* 0x0000000617047c25 */ /* 0x000fc8000f8e0008 */
[----:B------:R-:W-:Y:S02]  /*2be0*/  IMAD.IADD R5, R5, 0x1, R15 ;  /* 0x0000000105057824 */ /* 0x000fe400078e020f */
[----:B------:R-:W-:Y:S02]  /*2bf0*/  IMAD.IADD R3, R13, 0x1, -R152 ;  /* 0x000000010d037824 */ /* 0x000fe400078e0a98 */
[----:B------:R-:W-:Y:S01]  /*2c00*/  IMAD.MOV.U32 R153, RZ, RZ, -0x1 ;  /* 0xffffffffff997424 */ /* 0x000fe200078e00ff */
[----:B------:R-:W-:Y:S06]  /*2c10*/  @P0 BRA `(.L_x_32) ;  /* 0x0000007800d80947 */ /* 0x000fec0003800000 */
[----:B------:R-:W0:Y:S01]  /*2c20*/  LDC.64 R10, c[0x0][0x5c8] ;  /* 0x00017200ff0a7b82 */ /* 0x000e220000000a00 */
[----:B-----5:R-:W-:Y:S01]  /*2c30*/  FSETP.NEU.AND P0, PT, R155, RZ, PT ;  /* 0x000000ff9b00720b */ /* 0x020fe20003f0d000 */
[----:B------:R-:W-:Y:S01]  /*2c40*/  BSSY B0, `(.L_x_32) ;  /* 0x00007b3000007945 */ /* 0x000fe20003800000 */
[----:B------:R-:W-:-:S04]  /*2c50*/  ISETP.GT.AND P2, PT, R3, RZ, PT ;  /* 0x000000ff0300720c */ /* 0x000fc80003f44270 */
[----:B------:R-:W-:Y:S01]  /*2c60*/  ISETP.GT.AND P4, PT, R0, RZ, P2 ;  /* 0x000000ff0000720c */ /* 0x000fe20001784270 */
[-C--:B0-----:R-:W-:Y:S02]  /*2c70*/  IMAD R12, R7, R10.reuse, RZ ;  /* 0x0000000a070c7224 */ /* 0x081fe400078e02ff */
[----:B------:R-:W-:-:S04]  /*2c80*/  IMAD.WIDE.U32 R162, R171, R10, R4 ;  /* 0x0000000aaba27225 */ /* 0x000fc800078e0004 */
[----:B------:R-:W-:-:S04]  /*2c90*/  IMAD R5, R171, R11, R12 ;  /* 0x0000000bab057224 */ /* 0x000fc800078e020c */
[----:B------:R-:W-:Y:S01]  /*2ca0*/  IMAD.IADD R173, R163, 0x1, R5 ;  /* 0x00000001a3ad7824 */ /* 0x000fe200078e0205 */
[----:B------:R-:W-:Y:S06]  /*2cb0*/  @!P0 BRA `(.L_x_33) ;  /* 0x0000005400948947 */ /* 0x000fec0003800000 */
[----:B------:R-:W0:Y:S01]  /*2cc0*/  LDC.64 R14, c[0x0][0x5b8] ;  /* 0x00016e00ff0e7b82 */ /* 0x000e220000000a00 */
[----:B------:R-:W-:-:S07]  /*2cd0*/  ULDC.64 UR4, c[0x0][0x5c0] ;  /* 0x0001700000047ab9 */ /* 0x000fce0000000a00 */
[----:B------:R-:W1:Y:S08]  /*2ce0*/  LDC.64 R168, c[0x0][0x5b0] ;  /* 0x00016c00ffa87b82 */ /* 0x000e700000000a00 */
[----:B------:R-:W2:Y:S01]  /*2cf0*/  LDC.64 R12, c[0x0][0x5a8] ;  /* 0x00016a00ff0c7b82 */ /* 0x000ea20000000a00 */
[-C--:B0-----:R-:W-:Y:S02]  /*2d00*/  IMAD R4, R21, R14.reuse, RZ ;  /* 0x0000000e15047224 */ /* 0x081fe400078e02ff */
[----:B------:R-:W-:-:S04]  /*2d10*/  IMAD.WIDE.U32 R164, R23, R14, R8 ;  /* 0x0000000e17a47225 */ /* 0x000fc800078e0008 */
[----:B------:R-:W-:Y:S02]  /*2d20*/  IMAD R163, R23, R15, R4 ;  /* 0x0000000f17a37224 */ /* 0x000fe400078e0204 */
[-C--:B-1----:R-:W-:Y:S02]  /*2d30*/  IMAD R6, R7, R168.reuse, RZ ;  /* 0x000000a807067224 */ /* 0x082fe400078e02ff */
[----:B------:R-:W-:Y:S02]  /*2d40*/  IMAD.IADD R21, R165, 0x1, R163 ;  /* 0x00000001a5157824 */ /* 0x000fe400078e02a3 */
[----:B------:R-:W-:Y:S02]  /*2d50*/  IMAD.MOV.U32 R20, RZ, RZ, R164 ;  /* 0x000000ffff147224 */ /* 0x000fe400078e00a4 */
[C---:B------:R-:W-:Y:S02]  /*2d60*/  IMAD R167, R171.reuse, R169, R6 ;  /* 0x000000a9aba77224 */ /* 0x040fe400078e0206 */
[----:B------:R-:W-:-:S04]  /*2d70*/  IMAD.WIDE.U32 R4, R171, R168, R20 ;  /* 0x000000a8ab047225 */ /* 0x000fc800078e0014 */
[----:B------:R-:W-:Y:S01]  /*2d80*/  IMAD.IADD R5, R5, 0x1, R167 ;  /* 0x0000000105057824 */ /* 0x000fe200078e02a7 */
[----:B--2---:R-:W-:-:S04]  /*2d90*/  LEA R6, P0, R4, R12, 0x2 ;  /* 0x0000000c04067211 */ /* 0x004fc800078010ff */
[----:B------:R-:W-:-:S05]  /*2da0*/  LEA.HI.X R7, R4, R13, R5, 0x2, P0 ;  /* 0x0000000d04077211 */ /* 0x000fca00000f1405 */
[----:B------:R0:W2:Y:S01]  /*2db0*/  @P4 LDG.E.LTC128B R15, desc[UR36][R6.64] ;  /* 0x00000024060f4981 */ /* 0x0000a2000c1e1920 */
[----:B------:R-:W-:Y:S01]  /*2dc0*/  IMAD.WIDE.U32 R4, R171, R168, R8 ;  /* 0x000000a8ab047225 */ /* 0x000fe200078e0008 */
[----:B------:R-:W-:Y:S01]  /*2dd0*/  ISETP.GT.AND P0, PT, R3, 0x1, PT ;  /* 0x000000010300780c */ /* 0x000fe20003f04270 */
[----:B------:R-:W-:Y:S02]  /*2de0*/  BSSY B1, `(.L_x_34) ;  /* 0x0000013000017945 */ /* 0x000fe40003800000 */
[----:B------:R-:W-:Y:S02]  /*2df0*/  IMAD.IADD R5, R167, 0x1, R5 ;  /* 0x00000001a7057824 */ /* 0x000fe400078e0205 */
[----:B------:R-:W-:Y:S02]  /*2e00*/  IMAD.SHL.U32 R160, R168, 0x8, RZ ;  /* 0x00000008a8a07824 */ /* 0x000fe400078e00ff */
[----:B------:R-:W-:Y:S01]  /*2e10*/  IMAD.WIDE.U32 R158, R23, R14, R4 ;  /* 0x0000000e179e7225 */ /* 0x000fe200078e0004 */
[----:B------:R-:W-:-:S03]  /*2e20*/  LEA R4, P1, R162, UR4, 0x2 ;  /* 0x00000004a2047c11 */ /* 0x000fc6000f8210ff */
[----:B0-----:R-:W-:Y:S01]  /*2e30*/  IMAD.IADD R7, R163, 0x1, R159 ;  /* 0x00000001a3077824 */ /* 0x001fe200078e029f */
[----:B------:R-:W-:Y:S02]  /*2e40*/  LEA.HI.X R5, R162, UR5, R173, 0x2, P1 ;  /* 0x00000005a2057c11 */ /* 0x000fe400088f14ad */
[----:B------:R-:W-:Y:S02]  /*2e50*/  ISETP.GT.AND P1, PT, R0, RZ, P0 ;  /* 0x000000ff0000720c */ /* 0x000fe40000724270 */
[----:B------:R-:W-:-:S04]  /*2e60*/  LEA R6, P3, R158, R12, 0x2 ;  /* 0x0000000c9e067211 */ /* 0x000fc800078610ff */
[----:B------:R-:W-:Y:S02]  /*2e70*/  LEA.HI.X R7, R158, R13, R7, 0x2, P3 ;  /* 0x0000000d9e077211 */ /* 0x000fe400018f1407 */
[----:B--2---:R-:W-:-:S05]  /*2e80*/  LOP3.LUT R152, R15, 0xffffe000, RZ, 0xc0, !PT ;  /* 0xffffe0000f987812 */ /* 0x004fca00078ec0ff */
[----:B------:R-:W-:-:S04]  /*2e90*/  FMUL R161, R152, R155 ;  /* 0x0000009b98a17220 */ /* 0x000fc80000400000 */
[----:B------:R-:W-:Y:S01]  /*2ea0*/  FFMA R175, R24, R154, R161 ;  /* 0x0000009a18af7223 */ /* 0x000fe200000000a1 */
[----:B------:R-:W-:-:S04]  /*2eb0*/  SHF.L.U64.HI R161, R168, 0x3, R169 ;  /* 0x00000003a8a17819 */ /* 0x000fc800000102a9 */
[----:B------:R-:W-:Y:S01]  /*2ec0*/  F2FP.TF32.F32.PACK_B R175, R175 ;  /* 0x000000afffaf723e */ /* 0x000fe200024050ff */
[----:B------:R-:W-:-:S04]  /*2ed0*/  IMAD.WIDE.U32 R160, R171, R168, R160 ;  /* 0x000000a8aba07225 */ /* 0x000fc800078e00a0 */
[----:B------:R0:W-:Y:S01]  /*2ee0*/  @P4 STG.E desc[UR36][R4.64], R175 ;  /* 0x000000af04004986 */ /* 0x0001e2000c101924 */
[----:B------:R-:W-:Y:S05]  /*2ef0*/  @!P1 BRA `(.L_x_35) ;  /* 0x0000000000049947 */ /* 0x000fea0003800000 */
[----:B------:R1:W5:Y:S02]  /*2f00*/  LDG.E.LTC128B R15, desc[UR36][R6.64+0x4] ;  /* 0x00000424060f7981 */ /* 0x000364000c1e1920 */
.L_x_35:
[----:B------:R-:W-:Y:S05]  /*2f10*/  BSYNC B1 ;  /* 0x0000000000017941 */ /* 0x000fea0003800000 */
.L_x_34:
[----:B-----5:R-:W-:Y:S01]  /*2f20*/  LOP3.LUT R20, R15, 0xffffe000, RZ, 0xc0, !PT ;  /* 0xffffe0000f147812 */ /* 0x020fe200078ec0ff */
[----:B------:R-:W-:Y:S01]  /*2f30*/  IMAD.IADD R167, R167, 0x1, R161 ;  /* 0x00000001a7a77824 */ /* 0x000fe200078e02a1 */
[----:B------:R-:W-:Y:S01]  /*2f40*/  IADD3 R164, P3, R164, R160, RZ ;  /* 0x000000a0a4a47210 */ /* 0x000fe20007f7e0ff */
[----:B------:R-:W-:Y:S01]  /*2f50*/  IMAD.MOV.U32 R152, RZ, RZ, R15 ;  /* 0x000000ffff987224 */ /* 0x000fe200078e000f */
[----:B------:R-:W-:Y:S01]  /*2f60*/  ISETP.GT.AND P2, PT, R0, 0x8, P2 ;  /* 0x000000080000780c */ /* 0x000fe20001744270 */
[----:B------:R-:W-:Y:S02]  /*2f70*/  FMUL R20, R20, R155 ;  /* 0x0000009b14147220 */ /* 0x000fe40000400000 */
[----:B------:R-:W-:Y:S02]  /*2f80*/  IMAD.X R21, R167, 0x1, R21, P3 ;  /* 0x00000001a7157824 */ /* 0x000fe400018e0615 */
[----:B------:R-:W-:Y:S01]  /*2f90*/  FFMA R159, R25, R154, R20 ;  /* 0x0000009a199f7223 */ /* 0x000fe20000000014 */
[----:B------:R-:W-:-:S04]  /*2fa0*/  LEA R20, P3, R164, R12, 0x2 ;  /* 0x0000000ca4147211 */ /* 0x000fc800078610ff */
[----:B------:R-:W-:Y:S02]  /*2fb0*/  F2FP.TF32.F32.PACK_B R159, R159 ;  /* 0x0000009fff9f723e */ /* 0x000fe400024050ff */
[----:B------:R-:W-:-:S03]  /*2fc0*/  LEA.HI.X R21, R164, R13, R21, 0x2, P3 ;  /* 0x0000000da4157211 */ /* 0x000fc600018f1415 */
[----:B------:R2:W-:Y:S04]  /*2fd0*/  @P1 STG.E desc[UR36][R4.64+0x4], R159 ;  /* 0x0000049f04001986 */ /* 0x0005e8000c101924 */
[----:B------:R-:W3:Y:S01]  /*2fe0*/  @P2 LDG.E.LTC128B R152, desc[UR36][R20.64] ;  /* 0x0000002414982981 */ /* 0x000ee2000c1e1920 */
[----:B------:R-:W-:Y:S01]  /*2ff0*/  IADD3 R8, P1, R8, R160, RZ ;  /* 0x000000a008087210 */ /* 0x000fe20007f3e0ff */
[----:B------:R-:W-:Y:S01]  /*3000*/  BSSY B1, `(.L_x_36) ;  /* 0x0000011000017945 */ /* 0x000fe20003800000 */
[----:B------:R-:W-:Y:S02]  /*3010*/  SHF.L.U64.HI R11, R10, 0x5, R11 ;  /* 0x000000050a0b7819 */ /* 0x000fe4000001020b */
[----:B------:R-:W-:Y:S01]  /*3020*/  ISETP.GT.AND P0, PT, R0, 0x8, P0 ;  /* 0x000000080000780c */ /* 0x000fe20000704270 */
[----:B------:R-:W-:Y:S01]  /*3030*/  IMAD.X R9, R9, 0x1, R167, P1 ;  /* 0x0000000109097824 */ /* 0x000fe200008e06a7 */
[----:B------:R-:W-:Y:S01]  /*3040*/  LEA R10, P1, R10, R4, 0x5 ;  /* 0x000000040a0a7211 */ /* 0x000fe200078228ff */
[----:B------:R-:W-:-:S04]  /*3050*/  IMAD.WIDE.U32 R14, R23, R14, R8 ;  /* 0x0000000e170e7225 */ /* 0x000fc800078e0008 */
[----:B------:R-:W-:Y:S01]  /*3060*/  IMAD.X R11, R11, 0x1, R5, P1 ;  /* 0x000000010b0b7824 */ /* 0x000fe200008e0605 */
[----:B------:R-:W-:Y:S01]  /*3070*/  LEA R8, P3, R14, R12, 0x2 ;  /* 0x0000000c0e087211 */ /* 0x000fe200078610ff */
[----:B------:R-:W-:-:S05]  /*3080*/  IMAD.IADD R9, R163, 0x1, R15 ;  /* 0x00000001a3097824 */ /* 0x000fca00078e020f */
[----:B------:R-:W-:Y:S02]  /*3090*/  LEA.HI.X R9, R14, R13, R9, 0x2, P3 ;  /* 0x0000000d0e097211 */ /* 0x000fe400018f1409 */
[----:B---3--:R-:W-:-:S05]  /*30a0*/  LOP3.LUT R24, R152, 0xffffe000, RZ, 0xc0, !PT ;  /* 0xffffe00098187812 */ /* 0x008fca00078ec0ff */
[----:B------:R-:W-:-:S04]  /*30b0*/  FMUL R25, R24, R155 ;  /* 0x0000009b18197220 */ /* 0x000fc80000400000 */
[----:B------:R-:W-:-:S05]  /*30c0*/  FFMA R25, R26, R154, R25 ;  /* 0x0000009a1a197223 */ /* 0x000fca0000000019 */
[----:B------:R-:W-:-:S05]  /*30d0*/  F2FP.TF32.F32.PACK_B R25, R25 ;  /* 0x00000019ff19723e */ /* 0x000fca00024050ff */
[----:B------:R2:W-:Y:S01]  /*30e0*/  @P2 STG.E desc[UR36][R10.64], R25 ;  /* 0x000000190a002986 */ /* 0x0005e2000c101924 */
[----:B------:R-:W-:Y:S05]  /*30f0*/  @!P0 BRA `(.L_x_37) ;  /* 0x0000000000048947 */ /* 0x000fea0003800000 */
[----:B------:R3:W5:Y:S02]  /*3100*/  LDG.E.LTC128B R152, desc[UR36][R8.64+0x4] ;  /* 0x0000042408987981 */ /* 0x000764000c1e1920 */
.L_x_37:
[----:B------:R-:W-:Y:S05]  /*3110*/  BSYNC B1 ;  /* 0x0000000000017941 */ /* 0x000fea0003800000 */
.L_x_36:
[----:B-----5:R-:W-:Y:S01]  /*3120*/  LOP3.LUT R12, R152, 0xffffe000, RZ, 0xc0, !PT ;  /* 0xffffe000980c7812 */ /* 0x020fe200078ec0ff */
[----:B------:R-:W-:Y:S01]  /*3130*/  BSSY B1, `(.L_x_38) ;  /* 0x0000009000017945 */ /* 0x000fe20003800000 */
[----:B------:R-:W-:-:S03]  /*3140*/  ISETP.GT.AND P1, PT, R3, 0x8, PT ;  /* 0x000000080300780c */ /* 0x000fc60003f24270 */
[----:B------:R-:W-:Y:S01]  /*3150*/  FMUL R12, R12, R155 ;  /* 0x0000009b0c0c7220 */ /* 0x000fe20000400000 */
[----:B------:R-:W-:-:S03]  /*3160*/  ISETP.GT.AND P2, PT, R0, RZ, P1 ;  /* 0x000000ff0000720c */ /* 0x000fc60000f44270 */
[----:B------:R-:W-:-:S05]  /*3170*/  FFMA R27, R27, R154, R12 ;  /* 0x0000009a1b1b7223 */ /* 0x000fca000000000c */
[----:B------:R-:W-:-:S05]  /*3180*/  F2FP.TF32.F32.PACK_B R27, R27 ;  /* 0x0000001bff1b723e */ /* 0x000fca00024050ff */
[----:B------:R4:W-:Y:S01]  /*3190*/  @P0 STG.E desc[UR36][R10.64+0x4], R27 ;  /* 0x0000041b0a000986 */ /* 0x0009e2000c101924 */
[----:B------:R-:W-:Y:S05]  /*31a0*/  @!P2 BRA `(.L_x_39) ;  /* 0x000000000004a947 */ /* 0x000fea0003800000 */
[----:B------:R0:W5:Y:S02]  /*31b0*/  LDG.E.LTC128B R152, desc[UR36][R6.64+0x20] ;  /* 0x0000202406987981 */ /* 0x000164000c1e1920 */
.L_x_39:
[----:B------:R-:W-:Y:S05]  /*31c0*/  BSYNC B1 ;  /* 0x0000000000017941 */ /* 0x000fea0003800000 */
.L_x_38:
        /* <DEDUP_REMOVED lines=10> */
.L_x_41:
[----:B------:R-:W-:Y:S05]  /*3270*/  BSYNC B1 ;  /* 0x0000000000017941 */ /* 0x000fea0003800000 */
.L_x_40:
[----:B-----5:R-:W-:Y:S01]  /*3280*/  LOP3.LUT R12, R152, 0xffffe000, RZ, 0xc0, !PT ;  /* 0xffffe000980c7812 */ /* 0x020fe200078ec0ff */
[----:B------:R-:W-:Y:S01]  /*3290*/  BSSY B1, `(.L_x_42) ;  /* 0x0000008000017945 */ /* 0x000fe20003800000 */
[----:B------:R-:W-:-:S03]  /*32a0*/  ISETP.GT.AND P1, PT, R0, 0x8, P1 ;  /* 0x000000080000780c */ /* 0x000fc60000f24270 */
[----:B------:R-:W-:-:S04]  /*32b0*/  FMUL R12, R12, R155 ;  /* 0x0000009b0c0c7220 */ /* 0x000fc80000400000 */
[----:B------:R-:W-:-:S05]  /*32c0*/  FFMA R29, R29, R154, R12 ;  /* 0x0000009a1d1d7223 */ /* 0x000fca000000000c */
[----:B------:R-:W-:-:S05]  /*32d0*/  F2FP.TF32.F32.PACK_B R29, R29 ;  /* 0x0000001dff1d723e */ /* 0x000fca00024050ff */
[----:B------:R0:W-:Y:S01]  /*32e0*/  @P3 STG.E desc[UR36][R4.64+0x24], R29 ;  /* 0x0000241d04003986 */ /* 0x0001e2000c101924 */
[----:B------:R-:W-:Y:S05]  /*32f0*/  @!P1 BRA `(.L_x_43) ;  /* 0x0000000000049947 */ /* 0x000fea0003800000 */
[----:B------:R0:W5:Y:S02]  /*3300*/  LDG.E.LTC128B R152, desc[UR36][R8.64+0x20] ;  /* 0x0000202408987981 */ /* 0x000164000c1e1920 */
.L_x_43:
[----:B------:R-:W-:Y:S05]  /*3310*/  BSYNC B1 ;  /* 0x0000000000017941 */ /* 0x000fea0003800000 */
.L_x_42:
[----:B-----5:R-:W-:Y:S01]  /*3320*/  LOP3.LUT R12, R152, 0xffffe000, RZ, 0xc0, !PT ;  /* 0xffffe000980c7812 */ /* 0x020fe200078ec0ff */
[----:B------:R-:W-:Y:S01]  /*3330*/  BSSY B1, `(.L_x_44) ;  /* 0x0000008000017945 */ /* 0x000fe20003800000 */
[----:B------:R-:W-:-:S03]  /*3340*/  ISETP.GT.AND P0, PT, R0, 0x8, P0 ;  /* 0x000000080000780c */ /* 0x000fc60000704270 */
[----:B0-----:R-:W-:-:S04]  /*3350*/  FMUL R13, R12, R155 ;  /* 0x0000009b0c0d7220 */ /* 0x001fc80000400000 */
[----:B------:R-:W-:-:S05]  /*3360*/  FFMA R13, R30, R154, R13 ;  /* 0x0000009a1e0d7223 */ /* 0x000fca000000000d */
[----:B------:R-:W-:-:S05]  /*3370*/  F2FP.TF32.F32.PACK_B R13, R13 ;  /* 0x0000000dff0d723e */ /* 0x000fca00024050ff */
[----:B------:R0:W-:Y:S01]  /*3380*/  @P1 STG.E desc[UR36][R10.64+0x20], R13 ;  /* 0x0000200d0a001986 */ /* 0x0001e2000c101924 */
[----:B------:R-:W-:Y:S05]  /*3390*/  @!P0 BRA `(.L_x_45) ;  /* 0x0000000000048947 */ /* 0x000fea0003800000 */
[----:B------:R0:W5:Y:S02]  /*33a0*/  LDG.E.LTC128B R152, desc[UR36][R8.64+0x24] ;  /* 0x0000242408987981 */ /* 0x000164000c1e1920 */
.L_x_45:
[----:B------:R-:W-:Y:S05]  /*33b0*/  BSYNC B1 ;  /* 0x0000000000017941 */ /* 0x000fea0003800000 */
.L_x_44:
        /* <DEDUP_REMOVED lines=10> */
.L_x_47:
[----:B------:R-:W-:Y:S05]  /*3460*/  BSYNC B1 ;  /* 0x0000000000017941 */ /* 0x000fea0003800000 */
.L_x_46:
[----:B-----5:R-:W-:Y:S01]  /*3470*/  LOP3.LUT R12, R152, 0xffffe000, RZ, 0xc0, !PT ;  /* 0xffffe000980c7812 */ /* 0x020fe200078ec0ff */
[----:B------:R-:W-:Y:S01]  /*3480*/  BSSY B1, `(.L_x_48) ;  /* 0x0000009000017945 */ /* 0x000fe20003800000 */
[----:B------:R-:W-:-:S03]  /*3490*/  ISETP.GT.AND P0, PT, R3, 0x11, PT ;  /* 0x000000110300780c */ /* 0x000fc60003f04270 */
[----:B0-----:R-:W-:Y:S01]  /*34a0*/  FMUL R13, R12, R155 ;  /* 0x0000009b0c0d7220 */ /* 0x001fe20000400000 */
[----:B------:R-:W-:-:S03]  /*34b0*/  ISETP.GT.AND P3, PT, R0, RZ, P0 ;  /* 0x000000ff0000720c */ /* 0x000fc60000764270 */
[----:B------:R-:W-:-:S05]  /*34c0*/  FFMA R13, R32, R154, R13 ;  /* 0x0000009a200d7223 */ /* 0x000fca000000000d */
[----:B------:R-:W-:-:S05]  /*34d0*/  F2FP.TF32.F32.PACK_B R13, R13 ;  /* 0x0000000dff0d723e */ /* 0x000fca00024050ff */
[----:B------:R0:W-:Y:S01]  /*34e0*/  @P2 STG.E desc[UR36][R4.64+0x40], R13 ;  /* 0x0000400d04002986 */ /* 0x0001e2000c101924 */
[----:B------:R-:W-:Y:S05]  /*34f0*/  @!P3 BRA `(.L_x_49) ;  /* 0x000000000004b947 */ /* 0x000fea0003800000 */
[----:B------:R0:W5:Y:S02]  /*3500*/  LDG.E.LTC128B R152, desc[UR36][R6.64+0x44] ;  /* 0x0000442406987981 */ /* 0x000164000c1e1920 */
.L_x_49:
[----:B------:R-:W-:Y:S05]  /*3510*/  BSYNC B1 ;  /* 0x0000000000017941 */ /* 0x000fea0003800000 */
.L_x_48:
        /* <DEDUP_REMOVED lines=9> */
.L_x_51:
[----:B------:R-:W-:Y:S05]  /*35b0*/  BSYNC B1 ;  /* 0x0000000000017941 */ /* 0x000fea0003800000 */
.L_x_50:
        /* <DEDUP_REMOVED lines=9> */
.L_x_53:
[----:B------:R-:W-:Y:S05]  /*3650*/  BSYNC B1 ;  /* 0x0000000000017941 */ /* 0x000fea0003800000 */
.L_x_52:
        /* <DEDUP_REMOVED lines=10> */
.L_x_55:
[----:B------:R-:W-:Y:S05]  /*3700*/  BSYNC B1 ;  /* 0x0000000000017941 */ /* 0x000fea0003800000 */
.L_x_54:
        /* <DEDUP_REMOVED lines=10> */
.L_x_57:
[----:B------:R-:W-:Y:S05]  /*37b0*/  BSYNC B1 ;  /* 0x0000000000017941 */ /* 0x000fea0003800000 */
.L_x_56:
        /* <DEDUP_REMOVED lines=9> */
.L_x_59:
[----:B------:R-:W-:Y:S05]  /*3850*/  BSYNC B1 ;  /* 0x0000000000017941 */ /* 0x000fea0003800000 */
.L_x_58:
        /* <DEDUP_REMOVED lines=9> */
.L_x_61:
[----:B------:R-:W-:Y:S05]  /*38f0*/  BSYNC B1 ;  /* 0x0000000000017941 */ /* 0x000fea0003800000 */
.L_x_60:
        /* <DEDUP_REMOVED lines=10> */
.L_x_63:
[----:B------:R-:W-:Y:S05]  /*39a0*/  BSYNC B1 ;  /* 0x0000000000017941 */ /* 0x000fea0003800000 */
.L_x_62:
        /* <DEDUP_REMOVED lines=10> */
.L_x_65:
[----:B------:R-:W-:Y:S05]  /*3a50*/  BSYNC B1 ;  /* 0x0000000000017941 */ /* 0x000fea0003800000 */
.L_x_64:
        /* <DEDUP_REMOVED lines=9> */
.L_x_67:
[----:B------:R-:W-:Y:S05]  /*3af0*/  BSYNC B1 ;  /* 0x0000000000017941 */ /* 0x000fea0003800000 */
.L_x_66:
        /* <DEDUP_REMOVED lines=9> */
.L_x_69:
[----:B------:R-:W-:Y:S05]  /*3b90*/  BSYNC B1 ;  /* 0x0000000000017941 */ /* 0x000fea0003800000 */
.L_x_68:
        /* <DEDUP_REMOVED lines=10> */
.L_x_71:
[----:B------:R-:W-:Y:S05]  /*3c40*/  BSYNC B1 ;  /* 0x0000000000017941 */ /* 0x000fea0003800000 */
.L_x_70:
        /* <DEDUP_REMOVED lines=10> */
.L_x_73:
[----:B------:R-:W-:Y:S05]  /*3cf0*/  BSYNC B1 ;  /* 0x0000000000017941 */ /* 0x000fea0003800000 */
.L_x_72:
        /* <DEDUP_REMOVED lines=9> */
.L_x_75:
[----:B------:R-:W-:Y:S05]  /*3d90*/  BSYNC B1 ;  /* 0x0000000000017941 */ /* 0x000fea0003800000 */
.L_x_74:
        /* <DEDUP_REMOVED lines=9> */
.L_x_77:
[----:B------:R-:W-:Y:S05]  /*3e30*/  BSYNC B1 ;  /* 0x0000000000017941 */ /* 0x000fea0003800000 */
.L_x_76:
        /* <DEDUP_REMOVED lines=10> */
.L_x_79:
[----:B------:R-:W-:Y:S05]  /*3ee0*/  BSYNC B1 ;  /* 0x0000000000017941 */ /* 0x000fea0003800000 */
.L_x_78:
        /* <DEDUP_REMOVED lines=10> */
.L_x_81:
[----:B------:R-:W-:Y:S05]  /*3f90*/  BSYNC B1 ;  /* 0x0000000000017941 */ /* 0x000fea0003800000 */
.L_x_80:
        /* <DEDUP_REMOVED lines=9> */
.L_x_83:
[----:B------:R-:W-:Y:S05]  /*4030*/  BSYNC B1 ;  /* 0x0000000000017941 */ /* 0x000fea0003800000 */
.L_x_82:
        /* <DEDUP_REMOVED lines=9> */
.L_x_85:
[----:B------:R-:W-:Y:S05]  /*40d0*/  BSYNC B1 ;  /* 0x0000000000017941 */ /* 0x000fea0003800000 */
.L_x_84:
        /* <DEDUP_REMOVED lines=10> */
.L_x_87:
[----:B------:R-:W-:Y:S05]  /*4180*/  BSYNC B1 ;  /* 0x0000000000017941 */ /* 0x000fea0003800000 */
.L_x_86:
        /* <DEDUP_REMOVED lines=10> */
.L_x_89:
[----:B------:R-:W-:Y:S05]  /*4230*/  BSYNC B1 ;  /* 0x0000000000017941 */ /* 0x000fea0003800000 */
.L_x_88:
        /* <DEDUP_REMOVED lines=9> */
.L_x_91:
[----:B------:R-:W-:Y:S05]  /*42d0*/  BSYNC B1 ;  /* 0x0000000000017941 */ /* 0x000fea0003800000 */
.L_x_90:
        /* <DEDUP_REMOVED lines=9> */
.L_x_93:
[----:B------:R-:W-:Y:S05]  /*4370*/  BSYNC B1 ;  /* 0x0000000000017941 */ /* 0x000fea0003800000 */
.L_x_92:
        /* <DEDUP_REMOVED lines=10> */
.L_x_95:
[----:B------:R-:W-:Y:S05]  /*4420*/  BSYNC B1 ;  /* 0x0000000000017941 */ /* 0x000fea0003800000 */
.L_x_94:
        /* <DEDUP_REMOVED lines=10> */
.L_x_97:
[----:B------:R-:W-:Y:S05]  /*44d0*/  BSYNC B1 ;  /* 0x0000000000017941 */ /* 0x000fea0003800000 */
.L_x_96:
        /* <DEDUP_REMOVED lines=9> */
.L_x_99:
[----:B------:R-:W-:Y:S05]  /*4570*/  BSYNC B1 ;  /* 0x0000000000017941 */ /* 0x000fea0003800000 */
.L_x_98:
        /* <DEDUP_REMOVED lines=9> */
.L_x_101:
[----:B------:R-:W-:Y:S05]  /*4610*/  BSYNC B1 ;  /* 0x0000000000017941 */ /* 0x000fea0003800000 */
.L_x_100:
        /* <DEDUP_REMOVED lines=10> */
.L_x_103:
[----:B------:R-:W-:Y:S05]  /*46c0*/  BSYNC B1 ;  /* 0x0000000000017941 */ /* 0x000fea0003800000 */
.L_x_102:
        /* <DEDUP_REMOVED lines=10> */
.L_x_105:
[----:B------:R-:W-:Y:S05]  /*4770*/  BSYNC B1 ;  /* 0x0000000000017941 */ /* 0x000fea0003800000 */
.L_x_104:
        /* <DEDUP_REMOVED lines=9> */
.L_x_107:
[----:B------:R-:W-:Y:S05]  /*4810*/  BSYNC B1 ;  /* 0x0000000000017941 */ /* 0x000fea0003800000 */
.L_x_106:
        /* <DEDUP_REMOVED lines=9> */
.L_x_109:
[----:B------:R-:W-:Y:S05]  /*48b0*/  BSYNC B1 ;  /* 0x0000000000017941 */ /* 0x000fea0003800000 */
.L_x_108:
        /* <DEDUP_REMOVED lines=10> */
.L_x_111:
[----:B------:R-:W-:Y:S05]  /*4960*/  BSYNC B1 ;  /* 0x0000000000017941 */ /* 0x000fea0003800000 */
.L_x_110:
        /* <DEDUP_REMOVED lines=10> */
.L_x_113:
[----:B------:R-:W-:Y:S05]  /*4a10*/  BSYNC B1 ;  /* 0x0000000000017941 */ /* 0x000fea0003800000 */
.L_x_112:
        /* <DEDUP_REMOVED lines=9> */
.L_x_115:
[----:B------:R-:W-:Y:S05]  /*4ab0*/  BSYNC B1 ;  /* 0x0000000000017941 */ /* 0x000fea0003800000 */
.L_x_114:
        /* <DEDUP_REMOVED lines=9> */
.L_x_117:
[----:B------:R-:W-:Y:S05]  /*4b50*/  BSYNC B1 ;  /* 0x0000000000017941 */ /* 0x000fea0003800000 */
.L_x_116:
        /* <DEDUP_REMOVED lines=10> */
.L_x_119:
[----:B------:R-:W-:Y:S05]  /*4c00*/  BSYNC B1 ;  /* 0x0000000000017941 */ /* 0x000fea0003800000 */
.L_x_118:
        /* <DEDUP_REMOVED lines=10> */
.L_x_121:
[----:B------:R-:W-:Y:S05]  /*4cb0*/  BSYNC B1 ;  /* 0x0000000000017941 */ /* 0x000fea0003800000 */
.L_x_120:
        /* <DEDUP_REMOVED lines=9> */
.L_x_123:
[----:B------:R-:W-:Y:S05]  /*4d50*/  BSYNC B1 ;  /* 0x0000000000017941 */ /* 0x000fea0003800000 */
.L_x_122:
        /* <DEDUP_REMOVED lines=9> */
.L_x_125:
[----:B------:R-:W-:Y:S05]  /*4df0*/  BSYNC B1 ;  /* 0x0000000000017941 */ /* 0x000fea0003800000 */
.L_x_124:
        /* <DEDUP_REMOVED lines=10> */
.L_x_127:
[----:B------:R-:W-:Y:S05]  /*4ea0*/  BSYNC B1 ;  /* 0x0000000000017941 */ /* 0x000fea0003800000 */
.L_x_126:
        /* <DEDUP_REMOVED lines=10> */
.L_x_129:
[----:B------:R-:W-:Y:S05]  /*4f50*/  BSYNC B1 ;  /* 0x0000000000017941 */ /* 0x000fea0003800000 */
.L_x_128:
        /* <DEDUP_REMOVED lines=9> */
.L_x_131:
[----:B------:R-:W-:Y:S05]  /*4ff0*/  BSYNC B1 ;  /* 0x0000000000017941 */ /* 0x000fea0003800000 */
.L_x_130:
        /* <DEDUP_REMOVED lines=9> */
.L_x_133:
[----:B------:R-:W-:Y:S05]  /*5090*/  BSYNC B1 ;  /* 0x0000000000017941 */ /* 0x000fea0003800000 */
.L_x_132:
        /* <DEDUP_REMOVED lines=10> */
.L_x_135:
[----:B------:R-:W-:Y:S05]  /*5140*/  BSYNC B1 ;  /* 0x0000000000017941 */ /* 0x000fea0003800000 */
.L_x_134:
        /* <DEDUP_REMOVED lines=10> */
.L_x_137:
[----:B------:R-:W-:Y:S05]  /*51f0*/  BSYNC B1 ;  /* 0x0000000000017941 */ /* 0x000fea0003800000 */
.L_x_136:
        /* <DEDUP_REMOVED lines=9> */
.L_x_139:
[----:B------:R-:W-:Y:S05]  /*5290*/  BSYNC B1 ;  /* 0x0000000000017941 */ /* 0x000fea0003800000 */
.L_x_138:
        /* <DEDUP_REMOVED lines=9> */
.L_x_141:
[----:B------:R-:W-:Y:S05]  /*5330*/  BSYNC B1 ;  /* 0x0000000000017941 */ /* 0x000fea0003800000 */
.L_x_140:
        /* <DEDUP_REMOVED lines=10> */
.L_x_143:
[----:B------:R-:W-:Y:S05]  /*53e0*/  BSYNC B1 ;  /* 0x0000000000017941 */ /* 0x000fea0003800000 */
.L_x_142:
        /* <DEDUP_REMOVED lines=10> */
.L_x_145:
[----:B------:R-:W-:Y:S05]  /*5490*/  BSYNC B1 ;  /* 0x0000000000017941 */ /* 0x000fea0003800000 */
.L_x_144:
        /* <DEDUP_REMOVED lines=9> */
.L_x_147:
[----:B------:R-:W-:Y:S05]  /*5530*/  BSYNC B1 ;  /* 0x0000000000017941 */ /* 0x000fea0003800000 */
.L_x_146:
        /* <DEDUP_REMOVED lines=9> */
.L_x_149:
[----:B------:R-:W-:Y:S05]  /*55d0*/  BSYNC B1 ;  /* 0x0000000000017941 */ /* 0x000fea0003800000 */
.L_x_148:
        /* <DEDUP_REMOVED lines=10> */
.L_x_151:
[----:B------:R-:W-:Y:S05]  /*5680*/  BSYNC B1 ;  /* 0x0000000000017941 */ /* 0x000fea0003800000 */
.L_x_150:
        /* <DEDUP_REMOVED lines=10> */
.L_x_153:
[----:B------:R-:W-:Y:S05]  /*5730*/  BSYNC B1 ;  /* 0x0000000000017941 */ /* 0x000fea0003800000 */
.L_x_152:
        /* <DEDUP_REMOVED lines=9> */
.L_x_155:
[----:B------:R-:W-:Y:S05]  /*57d0*/  BSYNC B1 ;  /* 0x0000000000017941 */ /* 0x000fea0003800000 */
.L_x_154:
        /* <DEDUP_REMOVED lines=9> */
.L_x_157:
[----:B------:R-:W-:Y:S05]  /*5870*/  BSYNC B1 ;  /* 0x0000000000017941 */ /* 0x000fea0003800000 */
.L_x_156:
        /* <DEDUP_REMOVED lines=10> */
.L_x_159:
[----:B------:R-:W-:Y:S05]  /*5920*/  BSYNC B1 ;  /* 0x0000000000017941 */ /* 0x000fea0003800000 */
.L_x_158:
        /* <DEDUP_REMOVED lines=10> */
.L_x_161:
[----:B------:R-:W-:Y:S05]  /*59d0*/  BSYNC B1 ;  /* 0x0000000000017941 */ /* 0x000fea0003800000 */
.L_x_160:
        /* <DEDUP_REMOVED lines=9> */
.L_x_163:
[----:B------:R-:W-:Y:S05]  /*5a70*/  BSYNC B1 ;  /* 0x0000000000017941 */ /* 0x000fea0003800000 */
.L_x_162:
        /* <DEDUP_REMOVED lines=9> */
.L_x_165:
[----:B------:R-:W-:Y:S05]  /*5b10*/  BSYNC B1 ;  /* 0x0000000000017941 */ /* 0x000fea0003800000 */
.L_x_164:
        /* <DEDUP_REMOVED lines=10> */
.L_x_167:
[----:B------:R-:W-:Y:S05]  /*5bc0*/  BSYNC B1 ;  /* 0x0000000000017941 */ /* 0x000fea0003800000 */
.L_x_166:
        /* <DEDUP_REMOVED lines=10> */
.L_x_169:
[----:B------:R-:W-:Y:S05]  /*5c70*/  BSYNC B1 ;  /* 0x0000000000017941 */ /* 0x000fea0003800000 */
.L_x_168:
        /* <DEDUP_REMOVED lines=9> */
.L_x_171:
[----:B------:R-:W-:Y:S05]  /*5d10*/  BSYNC B1 ;  /* 0x0000000000017941 */ /* 0x000fea0003800000 */
.L_x_170:
        /* <DEDUP_REMOVED lines=9> */
.L_x_173:
[----:B------:R-:W-:Y:S05]  /*5db0*/  BSYNC B1 ;  /* 0x0000000000017941 */ /* 0x000fea0003800000 */
.L_x_172:
        /* <DEDUP_REMOVED lines=10> */
.L_x_175:
[----:B------:R-:W-:Y:S05]  /*5e60*/  BSYNC B1 ;  /* 0x0000000000017941 */ /* 0x000fea0003800000 */
.L_x_174:
        /* <DEDUP_REMOVED lines=10> */
.L_x_177:
[----:B------:R-:W-:Y:S05]  /*5f10*/  BSYNC B1 ;  /* 0x0000000000017941 */ /* 0x000fea0003800000 */
.L_x_176:
        /* <DEDUP_REMOVED lines=9> */
.L_x_179:
[----:B------:R-:W-:Y:S05]  /*5fb0*/  BSYNC B1 ;  /* 0x0000000000017941 */ /* 0x000fea0003800000 */
.L_x_178:
        /* <DEDUP_REMOVED lines=9> */
.L_x_181:
[----:B------:R-:W-:Y:S05]  /*6050*/  BSYNC B1 ;  /* 0x0000000000017941 */ /* 0x000fea0003800000 */
.L_x_180:
        /* <DEDUP_REMOVED lines=10> */
.L_x_183:
[----:B------:R-:W-:Y:S05]  /*6100*/  BSYNC B1 ;  /* 0x0000000000017941 */ /* 0x000fea0003800000 */
.L_x_182:
        /* <DEDUP_REMOVED lines=10> */
.L_x_185:
[----:B------:R-:W-:Y:S05]  /*61b0*/  BSYNC B1 ;  /* 0x0000000000017941 */ /* 0x000fea0003800000 */
.L_x_184:
        /* <DEDUP_REMOVED lines=9> */
.L_x_187:
[----:B------:R-:W-:Y:S05]  /*6250*/  BSYNC B1 ;  /* 0x0000000000017941 */ /* 0x000fea0003800000 */
.L_x_186:
        /* <DEDUP_REMOVED lines=9> */
.L_x_189:
[----:B------:R-:W-:Y:S05]  /*62f0*/  BSYNC B1 ;  /* 0x0000000000017941 */ /* 0x000fea0003800000 */
.L_x_188:
        /* <DEDUP_REMOVED lines=10> */
.L_x_191:
[----:B------:R-:W-:Y:S05]  /*63a0*/  BSYNC B1 ;  /* 0x0000000000017941 */ /* 0x000fea0003800000 */
.L_x_190:
        /* <DEDUP_REMOVED lines=10> */
.L_x_193:
[----:B------:R-:W-:Y:S05]  /*6450*/  BSYNC B1 ;  /* 0x0000000000017941 */ /* 0x000fea0003800000 */
.L_x_192:
        /* <DEDUP_REMOVED lines=9> */
.L_x_195:
[----:B------:R-:W-:Y:S05]  /*64f0*/  BSYNC B1 ;  /* 0x0000000000017941 */ /* 0x000fea0003800000 */
.L_x_194:
        /* <DEDUP_REMOVED lines=9> */
.L_x_197:
[----:B------:R-:W-:Y:S05]  /*6590*/  BSYNC B1 ;  /* 0x0000000000017941 */ /* 0x000fea0003800000 */
.L_x_196:
        /* <DEDUP_REMOVED lines=10> */
.L_x_199:
[----:B------:R-:W-:Y:S05]  /*6640*/  BSYNC B1 ;  /* 0x0000000000017941 */ /* 0x000fea0003800000 */
.L_x_198:
        /* <DEDUP_REMOVED lines=10> */
.L_x_201:
[----:B------:R-:W-:Y:S05]  /*66f0*/  BSYNC B1 ;  /* 0x0000000000017941 */ /* 0x000fea0003800000 */
.L_x_200:
        /* <DEDUP_REMOVED lines=9> */
.L_x_203:
[----:B------:R-:W-:Y:S05]  /*6790*/  BSYNC B1 ;  /* 0x0000000000017941 */ /* 0x000fea0003800000 */
.L_x_202:
        /* <DEDUP_REMOVED lines=9> */
.L_x_205:
[----:B------:R-:W-:Y:S05]  /*6830*/  BSYNC B1 ;  /* 0x0000000000017941 */ /* 0x000fea0003800000 */
.L_x_204:
        /* <DEDUP_REMOVED lines=10> */
.L_x_207:
[----:B------:R-:W-:Y:S05]  /*68e0*/  BSYNC B1 ;  /* 0x0000000000017941 */ /* 0x000fea0003800000 */
.L_x_206:
        /* <DEDUP_REMOVED lines=10> */
.L_x_209:
[----:B------:R-:W-:Y:S05]  /*6990*/  BSYNC B1 ;  /* 0x0000000000017941 */ /* 0x000fea0003800000 */
.L_x_208:
        /* <DEDUP_REMOVED lines=9> */
.L_x_211:
[----:B------:R-:W-:Y:S05]  /*6a30*/  BSYNC B1 ;  /* 0x0000000000017941 */ /* 0x000fea0003800000 */
.L_x_210:
        /* <DEDUP_REMOVED lines=9> */
.L_x_213:
[----:B------:R-:W-:Y:S05]  /*6ad0*/  BSYNC B1 ;  /* 0x0000000000017941 */ /* 0x000fea0003800000 */
.L_x_212:
        /* <DEDUP_REMOVED lines=10> */
.L_x_215:
[----:B------:R-:W-:Y:S05]  /*6b80*/  BSYNC B1 ;  /* 0x0000000000017941 */ /* 0x000fea0003800000 */
.L_x_214:
        /* <DEDUP_REMOVED lines=10> */
.L_x_217:
[----:B------:R-:W-:Y:S05]  /*6c30*/  BSYNC B1 ;  /* 0x0000000000017941 */ /* 0x000fea0003800000 */
.L_x_216:
        /* <DEDUP_REMOVED lines=9> */
.L_x_219:
[----:B------:R-:W-:Y:S05]  /*6cd0*/  BSYNC B1 ;  /* 0x0000000000017941 */ /* 0x000fea0003800000 */
.L_x_218:
        /* <DEDUP_REMOVED lines=9> */
.L_x_221:
[----:B------:R-:W-:Y:S05]  /*6d70*/  BSYNC B1 ;  /* 0x0000000000017941 */ /* 0x000fea0003800000 */
.L_x_220:
        /* <DEDUP_REMOVED lines=10> */
.L_x_223:
[----:B------:R-:W-:Y:S05]  /*6e20*/  BSYNC B1 ;  /* 0x0000000000017941 */ /* 0x000fea0003800000 */
.L_x_222:
        /* <DEDUP_REMOVED lines=10> */
.L_x_225:
[----:B------:R-:W-:Y:S05]  /*6ed0*/  BSYNC B1 ;  /* 0x0000000000017941 */ /* 0x000fea0003800000 */
.L_x_224:
        /* <DEDUP_REMOVED lines=9> */
.L_x_227:
[----:B------:R-:W-:Y:S05]  /*6f70*/  BSYNC B1 ;  /* 0x0000000000017941 */ /* 0x000fea0003800000 */
.L_x_226:
        /* <DEDUP_REMOVED lines=9> */
.L_x_229:
[----:B------:R-:W-:Y:S05]  /*7010*/  BSYNC B1 ;  /* 0x0000000000017941 */ /* 0x000fea0003800000 */
.L_x_228:
        /* <DEDUP_REMOVED lines=10> */
.L_x_231:
[----:B------:R-:W-:Y:S05]  /*70c0*/  BSYNC B1 ;  /* 0x0000000000017941 */ /* 0x000fea0003800000 */
.L_x_230:
        /* <DEDUP_REMOVED lines=10> */
.L_x_233:
[----:B------:R-:W-:Y:S05]  /*7170*/  BSYNC B1 ;  /* 0x0000000000017941 */ /* 0x000fea0003800000 */
.L_x_232:
        /* <DEDUP_REMOVED lines=9> */
.L_x_235:
[----:B------:R-:W-:Y:S05]  /*7210*/  BSYNC B1 ;  /* 0x0000000000017941 */ /* 0x000fea0003800000 */
.L_x_234:
        /* <DEDUP_REMOVED lines=9> */
.L_x_237:
[----:B------:R-:W-:Y:S05]  /*72b0*/  BSYNC B1 ;  /* 0x0000000000017941 */ /* 0x000fea0003800000 */
.L_x_236:
        /* <DEDUP_REMOVED lines=10> */
.L_x_239:
[----:B------:R-:W-:Y:S05]  /*7360*/  BSYNC B1 ;  /* 0x0000000000017941 */ /* 0x000fea0003800000 */
.L_x_238:
        /* <DEDUP_REMOVED lines=10> */
.L_x_241:
[----:B------:R-:W-:Y:S05]  /*7410*/  BSYNC B1 ;  /* 0x0000000000017941 */ /* 0x000fea0003800000 */
.L_x_240:
        /* <DEDUP_REMOVED lines=9> */
.L_x_243:
[----:B------:R-:W-:Y:S05]  /*74b0*/  BSYNC B1 ;  /* 0x0000000000017941 */ /* 0x000fea0003800000 */
.L_x_242:
        /* <DEDUP_REMOVED lines=9> */
.L_x_245:
[----:B------:R-:W-:Y:S05]  /*7550*/  BSYNC B1 ;  /* 0x0000000000017941 */ /* 0x000fea0003800000 */
.L_x_244:
        /* <DEDUP_REMOVED lines=10> */
.L_x_247:
[----:B------:R-:W-:Y:S05]  /*7600*/  BSYNC B1 ;  /* 0x0000000000017941 */ /* 0x000fea0003800000 */
.L_x_246:
        /* <DEDUP_REMOVED lines=10> */
.L_x_249:
[----:B------:R-:W-:Y:S05]  /*76b0*/  BSYNC B1 ;  /* 0x0000000000017941 */ /* 0x000fea0003800000 */
.L_x_248:
        /* <DEDUP_REMOVED lines=9> */
.L_x_251:
[----:B------:R-:W-:Y:S05]  /*7750*/  BSYNC B1 ;  /* 0x0000000000017941 */ /* 0x000fea0003800000 */
.L_x_250:
        /* <DEDUP_REMOVED lines=9> */
.L_x_253:
[----:B------:R-:W-:Y:S05]  /*77f0*/  BSYNC B1 ;  /* 0x0000000000017941 */ /* 0x000fea0003800000 */
.L_x_252:
        /* <DEDUP_REMOVED lines=10> */
.L_x_255:
[----:B------:R-:W-:Y:S05]  /*78a0*/  BSYNC B1 ;  /* 0x0000000000017941 */ /* 0x000fea0003800000 */
.L_x_254:
        /* <DEDUP_REMOVED lines=10> */
.L_x_257:
[----:B------:R-:W-:Y:S05]  /*7950*/  BSYNC B1 ;  /* 0x0000000000017941 */ /* 0x000fea0003800000 */
.L_x_256:
        /* <DEDUP_REMOVED lines=9> */
.L_x_259:
[----:B------:R-:W-:Y:S05]  /*79f0*/  BSYNC B1 ;  /* 0x0000000000017941 */ /* 0x000fea0003800000 */
.L_x_258:
        /* <DEDUP_REMOVED lines=9> */
.L_x_261:
[----:B------:R-:W-:Y:S05]  /*7a90*/  BSYNC B1 ;  /* 0x0000000000017941 */ /* 0x000fea0003800000 */
.L_x_260:
        /* <DEDUP_REMOVED lines=10> */
.L_x_263:
[----:B------:R-:W-:Y:S05]  /*7b40*/  BSYNC B1 ;  /* 0x0000000000017941 */ /* 0x000fea0003800000 */
.L_x_262:
        /* <DEDUP_REMOVED lines=10> */
.L_x_265:
[----:B------:R-:W-:Y:S05]  /*7bf0*/  BSYNC B1 ;  /* 0x0000000000017941 */ /* 0x000fea0003800000 */
.L_x_264:
        /* <DEDUP_REMOVED lines=9> */
.L_x_267:
[----:B------:R-:W-:Y:S05]  /*7c90*/  BSYNC B1 ;  /* 0x0000000000017941 */ /* 0x000fea0003800000 */
.L_x_266:
        /* <DEDUP_REMOVED lines=9> */
.L_x_269:
[----:B------:R-:W-:Y:S05]  /*7d30*/  BSYNC B1 ;  /* 0x0000000000017941 */ /* 0x000fea0003800000 */
.L_x_268:
        /* <DEDUP_REMOVED lines=10> */
.L_x_271:
[----:B------:R-:W-:Y:S05]  /*7de0*/  BSYNC B1 ;  /* 0x0000000000017941 */ /* 0x000fea0003800000 */
.L_x_270:
        /* <DEDUP_REMOVED lines=10> */
.L_x_273:
[----:B------:R-:W-:Y:S05]  /*7e90*/  BSYNC B1 ;  /* 0x0000000000017941 */ /* 0x000fea0003800000 */
.L_x_272:
        /* <DEDUP_REMOVED lines=9> */
.L_x_275:
[----:B------:R-:W-:Y:S05]  /*7f30*/  BSYNC B1 ;  /* 0x0000000000017941 */ /* 0x000fea0003800000 */
.L_x_274:
        /* <DEDUP_REMOVED lines=9> */
.L_x_277:
[----:B------:R-:W-:Y:S05]  /*7fd0*/  BSYNC B1 ;  /* 0x0000000000017941 */ /* 0x000fea0003800000 */
.L_x_276:
        /* <DEDUP_REMOVED lines=10> */
.L_x_279:
[----:B------:R-:W-:Y:S05]  /*8080*/  BSYNC B1 ;  /* 0x0000000000017941 */ /* 0x000fea0003800000 */
.L_x_278:
        /* <DEDUP_REMOVED lines=10> */
.L_x_281:
[----:B------:R-:W-:Y:S05]  /*8130*/  BSYNC B1 ;  /* 0x0000000000017941 */ /* 0x000fea0003800000 */
.L_x_280:
[----:B01---5:R-:W-:Y:S01]  /*8140*/  LOP3.LUT R6, R152, 0xffffe000, RZ, 0xc0, !PT ;  /* 0xffffe00098067812 */ /* 0x023fe200078ec0ff */
        /* <DEDUP_REMOVED lines=8> */
.L_x_283:
[----:B------:R-:W-:Y:S05]  /*81d0*/  BSYNC B1 ;  /* 0x0000000000017941 */ /* 0x000fea0003800000 */
.L_x_282:
[----:B0-2--5:R-:W-:Y:S01]  /*81e0*/  LOP3.LUT R4, R152, 0xffffe000, RZ, 0xc0, !PT ;  /* 0xffffe00098047812 */ /* 0x025fe200078ec0ff */
[----:B------:R-:W-:Y:S01]  /*81f0*/  @P1 IMAD.MOV.U32 R5, RZ, RZ, R11 ;  /* 0x000000ffff051224 */ /* 0x000fe200078e000b */
[----:B------:R-:W-:Y:S01]  /*8200*/  ISETP.GT.AND P0, PT, R0, 0x8, P0 ;  /* 0x000000080000780c */ /* 0x000fe20000704270 */
[----:B------:R-:W-:Y:S02]  /*8210*/  BSSY B1, `(.L_x_284) ;  /* 0x0000008000017945 */ /* 0x000fe40003800000 */
[----:B------:R-:W-:Y:S01]  /*8220*/  FMUL R3, R4, R155 ;  /* 0x0000009b04037220 */ /* 0x000fe20000400000 */
[----:B------:R-:W-:-:S03]  /*8230*/  @P1 IMAD.MOV.U32 R4, RZ, RZ, R10 ;  /* 0x000000ffff041224 */ /* 0x000fc600078e000a */
[----:B------:R-:W-:-:S05]  /*8240*/  FFMA R3, R150, R154, R3 ;  /* 0x0000009a96037223 */ /* 0x000fca0000000003 */
[----:B------:R-:W-:-:S05]  /*8250*/  F2FP.TF32.F32.PACK_B R3, R3 ;  /* 0x00000003ff03723e */ /* 0x000fca00024050ff */
[----:B------:R0:W-:Y:S01]  /*8260*/  @P1 STG.E desc[UR36][R4.64+0x3e0], R3 ;  /* 0x0003e00304001986 */ /* 0x0001e2000c101924 */
[----:B------:R-:W-:Y:S05]  /*8270*/  @!P0 BRA `(.L_x_285) ;  /* 0x0000000000048947 */ /* 0x000fea0003800000 */
[----:B------:R2:W5:Y:S02]  /*8280*/  LDG.E.LTC128B R152, desc[UR36][R8.64+0x3e4] ;  /* 0x0003e42408987981 */ /* 0x000564000c1e1920 */
.L_x_285:
[----:B------:R-:W-:Y:S05]  /*8290*/  BSYNC B1 ;  /* 0x0000000000017941 */ /* 0x000fea0003800000 */
.L_x_284:
[----:B------:R-:W-:Y:S05]  /*82a0*/  @!P0 BRA `(.L_x_286) ;  /* 0x0000002400308947 */ /* 0x000fea0003800000 */
[----:B-----5:R-:W-:-:S05]  /*82b0*/  LOP3.LUT R152, R152, 0xffffe000, RZ, 0xc0, !PT ;  /* 0xffffe00098987812 */ /* 0x020fca00078ec0ff */
[----:B------:R-:W-:-:S04]  /*82c0*/  FMUL R152, R152, R155 ;  /* 0x0000009b98987220 */ /* 0x000fc80000400000 */
[----:B------:R-:W-:-:S05]  /*82d0*/  FFMA R151, R151, R154, R152 ;  /* 0x0000009a97977223 */ /* 0x000fca0000000098 */
[----:B------:R-:W-:-:S05]  /*82e0*/  F2FP.TF32.F32.PACK_B R151, R151 ;  /* 0x00000097ff97723e */ /* 0x000fca00024050ff */
[----:B------:R0:W-:Y:S01]  /*82f0*/  STG.E desc[UR36][R10.64+0x3e4], R151 ;  /* 0x0003e4970a007986 */ /* 0x0001e2000c101924 */
[----:B------:R-:W-:Y:S05]  /*8300*/  BRA `(.L_x_286) ;  /* 0x0000002400187947 */ /* 0x000fea0003800000 */
.L_x_33:
[----:B------:R-:W-:Y:S01]  /*8310*/  ISETP.GT.AND P3, PT, R3, 0x1, PT ;  /* 0x000000010300780c */ /* 0x000fe20003f64270 */
[----:B------:R-:W-:Y:S01]  /*8320*/  ULDC.64 UR4, c[0x0][0x5c0] ;  /* 0x0001700000047ab9 */ /* 0x000fe20000000a00 */
[-C--:B------:R-:W-:Y:S01]  /*8330*/  FMUL R9, R24, R154.reuse ;  /* 0x0000009a18097220 */ /* 0x080fe20000400000 */
[----:B------:R-:W-:Y:S01]  /*8340*/  LEA R4, P1, R162, UR4, 0x2 ;  /* 0x00000004a2047c11 */ /* 0x000fe2000f8210ff */
[-C--:B------:R-:W-:Y:S01]  /*8350*/  FMUL R25, R25, R154.reuse ;  /* 0x0000009a19197220 */ /* 0x080fe20000400000 */
[----:B------:R-:W-:Y:S01]  /*8360*/  ISETP.GT.AND P0, PT, R0, RZ, P3 ;  /* 0x000000ff0000720c */ /* 0x000fe20001f04270 */
[-C--:B------:R-:W-:Y:S01]  /*8370*/  FMUL R13, R26, R154.reuse ;  /* 0x0000009a1a0d7220 */ /* 0x080fe20000400000 */
[----:B------:R-:W-:Y:S01]  /*8380*/  ISETP.GT.AND P2, PT, R0, 0x8, P2 ;  /* 0x000000080000780c */ /* 0x000fe20001744270 */
[-C--:B------:R-:W-:Y:S01]  /*8390*/  FMUL R27, R27, R154.reuse ;  /* 0x0000009a1b1b7220 */ /* 0x080fe20000400000 */
[----:B------:R-:W-:Y:S01]  /*83a0*/  LEA.HI.X R5, R162, UR5, R173, 0x2, P1 ;  /* 0x00000005a2057c11 */ /* 0x000fe200088f14ad */
[-C--:B------:R-:W-:Y:S01]  /*83b0*/  FMUL R29, R29, R154.reuse ;  /* 0x0000009a1d1d7220 */ /* 0x080fe20000400000 */
[----:B------:R-:W-:Y:S01]  /*83c0*/  F2FP.TF32.F32.PACK_B R9, R9 ;  /* 0x00000009ff09723e */ /* 0x000fe200024050ff */
[-C--:B------:R-:W-:Y:S01]  /*83d0*/  FMUL R31, R31, R154.reuse ;  /* 0x0000009a1f1f7220 */ /* 0x080fe20000400000 */
[C---:B------:R-:W-:Y:S01]  /*83e0*/  SHF.L.U64.HI R11, R10.reuse, 0x5, R11 ;  /* 0x000000050a0b7819 */ /* 0x040fe2000001020b */
[----:B------:R-:W-:Y:S01]  /*83f0*/  FMUL R33, R33, R154 ;  /* 0x0000009a21217220 */ /* 0x000fe20000400000 */
[----:B------:R-:W-:Y:S01]  /*8400*/  LEA R6, P1, R10, R4, 0x5 ;  /* 0x000000040a067211 */ /* 0x000fe200078228ff */
[----:B------:R0:W-:Y:S01]  /*8410*/  @P4 STG.E desc[UR36][R4.64], R9 ;  /* 0x0000000904004986 */ /* 0x0001e2000c101924 */
[----:B------:R-:W-:Y:S01]  /*8420*/  F2FP.TF32.F32.PACK_B R25, R25 ;  /* 0x00000019ff19723e */ /* 0x000fe200024050ff */
[-C--:B------:R-:W-:Y:S01]  /*8430*/  FMUL R35, R35, R154.reuse ;  /* 0x0000009a23237220 */ /* 0x080fe20000400000 */
[----:B------:R-:W-:Y:S01]  /*8440*/  F2FP.TF32.F32.PACK_B R13, R13 ;  /* 0x0000000dff0d723e */ /* 0x000fe200024050ff */
[----:B------:R-:W-:Y:S01]  /*8450*/  IMAD.X R7, R11, 0x1, R5, P1 ;  /* 0x000000010b077824 */ /* 0x000fe200008e0605 */
[C---:B------:R-:W-:Y:S01]  /*8460*/  ISETP.GT.AND P4, PT, R3.reuse, 0x8, PT ;  /* 0x000000080300780c */ /* 0x040fe20003f84270 */
[----:B------:R-:W-:Y:S01]  /*8470*/  @P0 STG.E desc[UR36][R4.64+0x4], R25 ;  /* 0x0000041904000986 */ /* 0x000fe2000c101924 */
[----:B------:R-:W-:Y:S01]  /*8480*/  ISETP.GT.AND P0, PT, R3, 0x9, PT ;  /* 0x000000090300780c */ /* 0x000fe20003f04270 */
[-C--:B------:R-:W-:Y:S01]  /*8490*/  FMUL R11, R30, R154.reuse ;  /* 0x0000009a1e0b7220 */ /* 0x080fe20000400000 */
[C---:B------:R-:W-:Y:S01]  /*84a0*/  ISETP.GT.AND P3, PT, R0.reuse, 0x8, P3 ;  /* 0x000000080000780c */ /* 0x040fe20001f64270 */
[----:B------:R1:W-:Y:S01]  /*84b0*/  @P2 STG.E desc[UR36][R6.64], R13 ;  /* 0x0000000d06002986 */ /* 0x0003e2000c101924 */
[----:B------:R-:W-:Y:S01]  /*84c0*/  ISETP.GT.AND P1, PT, R0, RZ, P4 ;  /* 0x000000ff0000720c */ /* 0x000fe20002724270 */
[-C--:B0-----:R-:W-:Y:S01]  /*84d0*/  FMUL R9, R28, R154.reuse ;  /* 0x0000009a1c097220 */ /* 0x081fe20000400000 */
[C---:B------:R-:W-:Y:S01]  /*84e0*/  ISETP.GT.AND P2, PT, R0.reuse, RZ, P0 ;  /* 0x000000ff0000720c */ /* 0x040fe20000744270 */
[-C--:B------:R-:W-:Y:S01]  /*84f0*/  FMUL R37, R37, R154.reuse ;  /* 0x0000009a25257220 */ /* 0x080fe20000400000 */
[----:B------:R-:W-:Y:S01]  /*8500*/  ISETP.GT.AND P4, PT, R0, 0x8, P4 ;  /* 0x000000080000780c */ /* 0x000fe20002784270 */
[-C--:B------:R-:W-:Y:S01]  /*8510*/  FMUL R39, R39, R154.reuse ;  /* 0x0000009a27277220 */ /* 0x080fe20000400000 */
[----:B------:R-:W-:Y:S01]  /*8520*/  F2FP.TF32.F32.PACK_B R27, R27 ;  /* 0x0000001bff1b723e */ /* 0x000fe200024050ff */
[-C--:B------:R-:W-:Y:S01]  /*8530*/  FMUL R41, R41, R154.reuse ;  /* 0x0000009a29297220 */ /* 0x080fe20000400000 */
[----:B------:R-:W-:Y:S01]  /*8540*/  F2FP.TF32.F32.PACK_B R9, R9 ;  /* 0x00000009ff09723e */ /* 0x000fe200024050ff */
[-C--:B------:R-:W-:Y:S01]  /*8550*/  FMUL R43, R43, R154.reuse ;  /* 0x0000009a2b2b7220 */ /* 0x080fe20000400000 */
[----:B------:R-:W-:Y:S01]  /*8560*/  F2FP.TF32.F32.PACK_B R29, R29 ;  /* 0x0000001dff1d723e */ /* 0x000fe200024050ff */
[----:B------:R-:W-:Y:S01]  /*8570*/  @P3 STG.E desc[UR36][R6.64+0x4], R27 ;  /* 0x0000041b06003986 */ /* 0x000fe2000c101924 */
[----:B------:R-:W-:Y:S01]  /*8580*/  F2FP.TF32.F32.PACK_B R11, R11 ;  /* 0x0000000bff0b723e */ /* 0x000fe200024050ff */
[-C--:B-1----:R-:W-:Y:S01]  /*8590*/  FMUL R13, R34, R154.reuse ;  /* 0x0000009a220d7220 */ /* 0x082fe20000400000 */
[----:B------:R-:W-:Y:S01]  /*85a0*/  ISETP.GT.AND P3, PT, R3, 0x11, PT ;  /* 0x000000110300780c */ /* 0x000fe20003f64270 */
[----:B------:R0:W-:Y:S01]  /*85b0*/  @P1 STG.E desc[UR36][R4.64+0x20], R9 ;  /* 0x0000200904001986 */ /* 0x0001e2000c101924 */
[C---:B------:R-:W-:Y:S01]  /*85c0*/  ISETP.GT.AND P0, PT, R0.reuse, 0x8, P0 ;  /* 0x000000080000780c */ /* 0x040fe20000704270 */
[-C--:B------:R-:W-:Y:S01]  /*85d0*/  FMUL R45, R45, R154.reuse ;  /* 0x0000009a2d2d7220 */ /* 0x080fe20000400000 */
[----:B------:R-:W-:Y:S01]  /*85e0*/  F2FP.TF32.F32.PACK_B R31, R31 ;  /* 0x0000001fff1f723e */ /* 0x000fe200024050ff */
[----:B------:R-:W-:Y:S01]  /*85f0*/  @P2 STG.E desc[UR36][R4.64+0x24], R29 ;  /* 0x0000241d04002986 */ /* 0x000fe2000c101924 */
[----:B------:R-:W-:Y:S01]  /*8600*/  ISETP.GT.AND P2, PT, R3, 0x10, PT ;  /* 0x000000100300780c */ /* 0x000fe20003f44270 */
[-C--:B------:R-:W-:Y:S01]  /*8610*/  FMUL R47, R47, R154.reuse ;  /* 0x0000009a2f2f7220 */ /* 0x080fe20000400000 */
[----:B------:R-:W-:Y:S01]  /*8620*/  F2FP.TF32.F32.PACK_B R33, R33 ;  /* 0x00000021ff21723e */ /* 0x000fe200024050ff */
[----:B------:R1:W-:Y:S01]  /*8630*/  @P4 STG.E desc[UR36][R6.64+0x20], R11 ;  /* 0x0000200b06004986 */ /* 0x0003e2000c101924 */
[C---:B------:R-:W-:Y:S01]  /*8640*/  ISETP.GT.AND P1, PT, R0.reuse, RZ, P2 ;  /* 0x000000ff0000720c */ /* 0x040fe20001724270 */
[-C--:B------:R-:W-:Y:S01]  /*8650*/  FMUL R49, R49, R154.reuse ;  /* 0x0000009a31317220 */ /* 0x080fe20000400000 */
[----:B------:R-:W-:Y:S01]  /*8660*/  ISETP.GT.AND P4, PT, R0, RZ, P3 ;  /* 0x000000ff0000720c */ /* 0x000fe20001f84270 */
[-C--:B0-----:R-:W-:Y:S01]  /*8670*/  FMUL R9, R32, R154.reuse ;  /* 0x0000009a20097220 */ /* 0x081fe20000400000 */
[----:B------:R-:W-:Y:S01]  /*8680*/  ISETP.GT.AND P2, PT, R0, 0x8, P2 ;  /* 0x000000080000780c */ /* 0x000fe20001744270 */
[----:B------:R-:W-:Y:S01]  /*8690*/  @P0 STG.E desc[UR36][R6.64+0x24], R31 ;  /* 0x0000241f06000986 */ /* 0x000fe2000c101924 */
[----:B------:R-:W-:Y:S01]  /*86a0*/  F2FP.TF32.F32.PACK_B R13, R13 ;  /* 0x0000000dff0d723e */ /* 0x000fe200024050ff */
[-C--:B------:R-:W-:Y:S01]  /*86b0*/  FMUL R51, R51, R154.reuse ;  /* 0x0000009a33337220 */ /* 0x080fe20000400000 */
[----:B------:R-:W-:Y:S01]  /*86c0*/  F2FP.TF32.F32.PACK_B R9, R9 ;  /* 0x00000009ff09723e */ /* 0x000fe200024050ff */
[-C--:B------:R-:W-:Y:S01]  /*86d0*/  FMUL R53, R53, R154.reuse ;  /* 0x0000009a35357220 */ /* 0x080fe20000400000 */
[----:B------:R-:W-:Y:S01]  /*86e0*/  ISETP.GT.AND P0, PT, R3, 0x19, PT ;  /* 0x000000190300780c */ /* 0x000fe20003f04270 */
[-C--:B-1----:R-:W-:Y:S01]  /*86f0*/  FMUL R11, R38, R154.reuse ;  /* 0x0000009a260b7220 */ /* 0x082fe20000400000 */
[C---:B------:R-:W-:Y:S01]  /*8700*/  ISETP.GT.AND P3, PT, R0.reuse, 0x8, P3 ;  /* 0x000000080000780c */ /* 0x040fe20001f64270 */
[----:B------:R0:W-:Y:S01]  /*8710*/  @P1 STG.E desc[UR36][R4.64+0x40], R9 ;  /* 0x0000400904001986 */ /* 0x0001e2000c101924 */
[----:B------:R-:W-:Y:S01]  /*8720*/  F2FP.TF32.F32.PACK_B R35, R35 ;  /* 0x00000023ff23723e */ /* 0x000fe200024050ff */
        /* <DEDUP_REMOVED lines=11> */
[C---:B------:R-:W-:Y:S01]  /*87e0*/  ISETP.GT.AND P4, PT, R0.reuse, 0x8, P4 ;  /* 0x000000080000780c */ /* 0x040fe20002784270 */
[----:B------:R-:W-:Y:S01]  /*87f0*/  @P3 STG.E desc[UR36][R6.64+0x44], R35 ;  /* 0x0000442306003986 */ /* 0x000fe2000c101924 */
[----:B------:R-:W-:Y:S01]  /*8800*/  ISETP.GT.AND P3, PT, R3, 0x21, PT ;  /* 0x000000210300780c */ /* 0x000fe20003f64270 */
[-C--:B------:R-:W-:Y:S01]  /*8810*/  FMUL R61, R61, R154.reuse ;  /* 0x0000009a3d3d7220 */ /* 0x080fe20000400000 */
[----:B------:R-:W-:Y:S01]  /*8820*/  F2FP.TF32.F32.PACK_B R9, R9 ;  /* 0x00000009ff09723e */ /* 0x000fe200024050ff */
[-C--:B------:R-:W-:Y:S01]  /*8830*/  FMUL R63, R63, R154.reuse ;  /* 0x0000009a3f3f7220 */ /* 0x080fe20000400000 */
[----:B------:R-:W-:Y:S01]  /*8840*/  ISETP.GT.AND P0, PT, R0, 0x8, P0 ;  /* 0x000000080000780c */ /* 0x000fe20000704270 */
[-C--:B-1----:R-:W-:Y:S01]  /*8850*/  FMUL R13, R42, R154.reuse ;  /* 0x0000009a2a0d7220 */ /* 0x082fe20000400000 */
[----:B------:R-:W-:Y:S01]  /*8860*/  F2FP.TF32.F32.PACK_B R39, R39 ;  /* 0x00000027ff27723e */ /* 0x000fe200024050ff */
        /* <DEDUP_REMOVED lines=147> */
[----:B------:R-:W-:Y:S01]  /*91a0*/  ISETP.GT.AND P3, PT, R0, 0x8, P3 ;  /* 0x000000080000780c */ /* 0x000fe20001f64270 */
[-C--:B------:R-:W-:Y:S01]  /*91b0*/  FMUL R131, R131, R154.reuse ;  /* 0x0000009a83837220 */ /* 0x080fe20000400000 */
[----:B------:R-:W-:Y:S01]  /*91c0*/  F2FP.TF32.F32.PACK_B R9, R9 ;  /* 0x00000009ff09723e */ /* 0x000fe200024050ff */
[-C--:B------:R-:W-:Y:S01]  /*91d0*/  FMUL R133, R133, R154.reuse ;  /* 0x0000009a85857220 */ /* 0x080fe20000400000 */
[----:B------:R-:W-:Y:S01]  /*91e0*/  ISETP.GT.AND P0, PT, R3, 0x59, PT ;  /* 0x000000590300780c */ /* 0x000fe20003f04270 */
        /* <DEDUP_REMOVED lines=25> */
[C---:B------:R-:W-:Y:S01]  /*9380*/  ISETP.GT.AND P1, PT, R0.reuse, RZ, P3 ;  /* 0x000000ff0000720c */ /* 0x040fe20001f24270 */
[-C--:B------:R-:W-:Y:S01]  /*9390*/  FMUL R145, R145, R154.reuse ;  /* 0x0000009a91917220 */ /* 0x080fe20000400000 */
[C---:B------:R-:W-:Y:S01]  /*93a0*/  ISETP.GT.AND P3, PT, R0.reuse, 0x8, P3 ;  /* 0x000000080000780c */ /* 0x040fe20001f64270 */
[----:B------:R-:W-:Y:S01]  /*93b0*/  @P2 STG.E desc[UR36][R4.64+0x164], R69 ;  /* 0x0001644504002986 */ /* 0x000fe2000c101924 */
[----:B------:R-:W-:Y:S01]  /*93c0*/  ISETP.GT.AND P2, PT, R3, 0x61, PT ;  /* 0x000000610300780c */ /* 0x000fe20003f44270 */
[-C--:B------:R-:W-:Y:S01]  /*93d0*/  FMUL R147, R147, R154.reuse ;  /* 0x0000009a93937220 */ /* 0x080fe20000400000 */
[----:B------:R-:W-:Y:S01]  /*93e0*/  F2FP.TF32.F32.PACK_B R13, R13 ;  /* 0x0000000dff0d723e */ /* 0x000fe200024050ff */
[----:B------:R1:W-:Y:S01]  /*93f0*/  @P4 STG.E desc[UR36][R6.64+0x160], R11 ;  /* 0x0001600b06004986 */ /* 0x0003e2000c101924 */
[C---:B------:R-:W-:Y:S01]  /*9400*/  ISETP.GT.AND P4, PT, R0.reuse, RZ, P2 ;  /* 0x000000ff0000720c */ /* 0x040fe20001784270 */
[-C--:B------:R-:W-:Y:S01]  /*9410*/  FMUL R149, R149, R154.reuse ;  /* 0x0000009a95957220 */ /* 0x080fe20000400000 */
[----:B------:R-:W-:Y:S01]  /*9420*/  ISETP.GT.AND P2, PT, R0, 0x8, P2 ;  /* 0x000000080000780c */ /* 0x000fe20001744270 */
[-C--:B0-----:R-:W-:Y:S01]  /*9430*/  FMUL R9, R72, R154.reuse ;  /* 0x0000009a48097220 */ /* 0x081fe20000400000 */
[----:B------:R-:W-:Y:S01]  /*9440*/  @P0 STG.E desc[UR36][R6.64+0x164], R71 ;  /* 0x0001644706000986 */ /* 0x000fe2000c101924 */
[----:B------:R-:W-:Y:S01]  /*9450*/  ISETP.GT.AND P0, PT, R3, 0x69, PT ;  /* 0x000000690300780c */ /* 0x000fe20003f04270 */
[----:B------:R-:W-:Y:S01]  /*9460*/  FMUL R151, R151, R154 ;  /* 0x0000009a97977220 */ /* 0x000fe20000400000 */
[----:B------:R-:W-:-:S02]  /*9470*/  F2FP.TF32.F32.PACK_B R89, R89 ;  /* 0x00000059ff59723e */ /* 0x000fc400024050ff */
[----:B------:R-:W-:Y:S01]  /*9480*/  F2FP.TF32.F32.PACK_B R9, R9 ;  /* 0x00000009ff09723e */ /* 0x000fe200024050ff */
[----:B-1----:R-:W-:Y:S01]  /*9490*/  FMUL R11, R78, R154 ;  /* 0x0000009a4e0b7220 */ /* 0x002fe20000400000 */
[----:B------:R-:W-:-:S03]  /*94a0*/  F2FP.TF32.F32.PACK_B R91, R91 ;  /* 0x0000005bff5b723e */ /* 0x000fc600024050ff */
[----:B------:R0:W-:Y:S01]  /*94b0*/  @P1 STG.E desc[UR36][R4.64+0x180], R9 ;  /* 0x0001800904001986 */ /* 0x0001e2000c101924 */
[C---:B------:R-:W-:Y:S02]  /*94c0*/  ISETP.GT.AND P1, PT, R3.reuse, 0x68, PT ;  /* 0x000000680300780c */ /* 0x040fe40003f24270 */
[----:B------:R-:W-:Y:S01]  /*94d0*/  F2FP.TF32.F32.PACK_B R11, R11 ;  /* 0x0000000bff0b723e */ /* 0x000fe200024050ff */
[----:B------:R-:W-:Y:S01]  /*94e0*/  @P4 STG.E desc[UR36][R4.64+0x184], R73 ;  /* 0x0001844904004986 */ /* 0x000fe2000c101924 */
[C---:B------:R-:W-:Y:S02]  /*94f0*/  ISETP.GT.AND P4, PT, R0.reuse, RZ, P1 ;  /* 0x000000ff0000720c */ /* 0x040fe40000f84270 */
[C---:B------:R-:W-:Y:S01]  /*9500*/  ISETP.GT.AND P1, PT, R0.reuse, 0x8, P1 ;  /* 0x000000080000780c */ /* 0x040fe20000f24270 */
[----:B------:R1:W-:Y:S01]  /*9510*/  @P3 STG.E desc[UR36][R6.64+0x180], R13 ;  /* 0x0001800d06003986 */ /* 0x0003e2000c101924 */
[----:B------:R-:W-:Y:S02]  /*9520*/  ISETP.GT.AND P3, PT, R0, RZ, P0 ;  /* 0x000000ff0000720c */ /* 0x000fe40000764270 */
[----:B------:R-:W-:Y:S01]  /*9530*/  F2FP.TF32.F32.PACK_B R93, R93 ;  /* 0x0000005dff5d723e */ /* 0x000fe200024050ff */
[----:B0-----:R-:W-:Y:S01]  /*9540*/  FMUL R9, R76, R154 ;  /* 0x0000009a4c097220 */ /* 0x001fe20000400000 */
[----:B------:R-:W-:Y:S01]  /*9550*/  @P2 STG.E desc[UR36][R6.64+0x184], R75 ;  /* 0x0001844b06002986 */ /* 0x000fe2000c101924 */
[----:B------:R-:W-:-:S02]  /*9560*/  ISETP.GT.AND P2, PT, R3, 0x70, PT ;  /* 0x000000700300780c */ /* 0x000fc40003f44270 */
[----:B------:R-:W-:Y:S02]  /*9570*/  F2FP.TF32.F32.PACK_B R95, R95 ;  /* 0x0000005fff5f723e */ /* 0x000fe400024050ff */
[----:B------:R-:W-:Y:S01]  /*9580*/  F2FP.TF32.F32.PACK_B R9, R9 ;  /* 0x00000009ff09723e */ /* 0x000fe200024050ff */
[----:B-1----:R-:W-:Y:S01]  /*9590*/  FMUL R13, R82, R154 ;  /* 0x0000009a520d7220 */ /* 0x002fe20000400000 */
[----:B------:R-:W-:-:S03]  /*95a0*/  F2FP.TF32.F32.PACK_B R97, R97 ;  /* 0x00000061ff61723e */ /* 0x000fc600024050ff */
[----:B------:R0:W-:Y:S01]  /*95b0*/  @P4 STG.E desc[UR36][R4.64+0x1a0], R9 ;  /* 0x0001a00904004986 */ /* 0x0001e2000c101924 */
[C---:B------:R-:W-:Y:S02]  /*95c0*/  ISETP.GT.AND P4, PT, R0.reuse, RZ, P2 ;  /* 0x000000ff0000720c */ /* 0x040fe40001784270 */
[C---:B------:R-:W-:Y:S01]  /*95d0*/  ISETP.GT.AND P2, PT, R0.reuse, 0x8, P2 ;  /* 0x000000080000780c */ /* 0x040fe20001744270 */
[----:B------:R-:W-:Y:S01]  /*95e0*/  @P3 STG.E desc[UR36][R4.64+0x1a4], R77 ;  /* 0x0001a44d04003986 */ /* 0x000fe2000c101924 */
[C---:B------:R-:W-:Y:S02]  /*95f0*/  ISETP.GT.AND P3, PT, R0.reuse, 0x8, P0 ;  /* 0x000000080000780c */ /* 0x040fe40000764270 */
[----:B------:R-:W-:Y:S01]  /*9600*/  ISETP.GT.AND P0, PT, R3, 0x71, PT ;  /* 0x000000710300780c */ /* 0x000fe20003f04270 */
[----:B------:R1:W-:Y:S01]  /*9610*/  @P1 STG.E desc[UR36][R6.64+0x1a0], R11 ;  /* 0x0001a00b06001986 */ /* 0x0003e2000c101924 */
[----:B------:R-:W-:Y:S02]  /*9620*/  F2FP.TF32.F32.PACK_B R13, R13 ;  /* 0x0000000dff0d723e */ /* 0x000fe400024050ff */
[----:B------:R-:W-:Y:S01]  /*9630*/  ISETP.GT.AND P1, PT, R0, RZ, P0 ;  /* 0x000000ff0000720c */ /* 0x000fe20000724270 */
[----:B0-----:R-:W-:Y:S01]  /*9640*/  FMUL R9, R80, R154 ;  /* 0x0000009a50097220 */ /* 0x001fe20000400000 */
[----:B------:R-:W-:-:S02]  /*9650*/  F2FP.TF32.F32.PACK_B R99, R99 ;  /* 0x00000063ff63723e */ /* 0x000fc400024050ff */
[----:B------:R-:W-:Y:S02]  /*9660*/  F2FP.TF32.F32.PACK_B R101, R101 ;  /* 0x00000065ff65723e */ /* 0x000fe400024050ff */
[----:B------:R-:W-:Y:S01]  /*9670*/  F2FP.TF32.F32.PACK_B R9, R9 ;  /* 0x00000009ff09723e */ /* 0x000fe200024050ff */
[----:B------:R-:W-:Y:S01]  /*9680*/  @P3 STG.E desc[UR36][R6.64+0x1a4], R79 ;  /* 0x0001a44f06003986 */ /* 0x000fe2000c101924 */
[----:B------:R-:W-:Y:S01]  /*9690*/  ISETP.GT.AND P3, PT, R0, 0x8, P0 ;  /* 0x000000080000780c */ /* 0x000fe20000764270 */
[----:B-1----:R-:W-:Y:S01]  /*96a0*/  FMUL R11, R86, R154 ;  /* 0x0000009a560b7220 */ /* 0x002fe20000400000 */
[C---:B------:R-:W-:Y:S01]  /*96b0*/  ISETP.GT.AND P0, PT, R3.reuse, 0x79, PT ;  /* 0x000000790300780c */ /* 0x040fe20003f04270 */
[----:B------:R0:W-:Y:S01]  /*96c0*/  @P4 STG.E desc[UR36][R4.64+0x1c0], R9 ;  /* 0x0001c00904004986 */ /* 0x0001e2000c101924 */
[----:B------:R-:W-:Y:S02]  /*96d0*/  F2FP.TF32.F32.PACK_B R103, R103 ;  /* 0x00000067ff67723e */ /* 0x000fe400024050ff */
[----:B------:R-:W-:Y:S01]  /*96e0*/  F2FP.TF32.F32.PACK_B R11, R11 ;  /* 0x0000000bff0b723e */ /* 0x000fe200024050ff */
[----:B------:R-:W-:Y:S01]  /*96f0*/  @P1 STG.E desc[UR36][R4.64+0x1c4], R81 ;  /* 0x0001c45104001986 */ /* 0x000fe2000c101924 */
[----:B------:R-:W-:-:S02]  /*9700*/  ISETP.GT.AND P1, PT, R3, 0x78, PT ;  /* 0x000000780300780c */ /* 0x000fc40003f24270 */
[----:B------:R-:W-:Y:S01]  /*9710*/  F2FP.TF32.F32.PACK_B R105, R105 ;  /* 0x00000069ff69723e */ /* 0x000fe200024050ff */
[----:B------:R1:W-:Y:S01]  /*9720*/  @P2 STG.E desc[UR36][R6.64+0x1c0], R13 ;  /* 0x0001c00d06002986 */ /* 0x0003e2000c101924 */
[C---:B------:R-:W-:Y:S02]  /*9730*/  ISETP.GT.AND P4, PT, R0.reuse, RZ, P1 ;  /* 0x000000ff0000720c */ /* 0x040fe40000f84270 */
[----:B------:R-:W-:Y:S01]  /*9740*/  ISETP.GT.AND P2, PT, R0, RZ, P0 ;  /* 0x000000ff0000720c */ /* 0x000fe20000744270 */
[----:B0-----:R-:W-:Y:S01]  /*9750*/  FMUL R9, R84, R154 ;  /* 0x0000009a54097220 */ /* 0x001fe20000400000 */
[C---:B------:R-:W-:Y:S01]  /*9760*/  ISETP.GT.AND P1, PT, R0.reuse, 0x8, P1 ;  /* 0x000000080000780c */ /* 0x040fe20000f24270 */
[----:B------:R-:W-:Y:S01]  /*9770*/  @P3 STG.E desc[UR36][R6.64+0x1c4], R83 ;  /* 0x0001c45306003986 */ /* 0x000fe2000c101924 */
[----:B------:R-:W-:Y:S02]  /*9780*/  ISETP.GT.AND P3, PT, R0, 0x8, P0 ;  /* 0x000000080000780c */ /* 0x000fe40000764270 */
[----:B------:R-:W-:-:S02]  /*9790*/  F2FP.TF32.F32.PACK_B R9, R9 ;  /* 0x00000009ff09723e */ /* 0x000fc400024050ff */
[C---:B------:R-:W-:Y:S01]  /*97a0*/  ISETP.GT.AND P0, PT, R3.reuse, 0x81, PT ;  /* 0x000000810300780c */ /* 0x040fe20003f04270 */
[----:B-1----:R-:W-:Y:S01]  /*97b0*/  FMUL R13, R90, R154 ;  /* 0x0000009a5a0d7220 */ /* 0x002fe20000400000 */
[----:B------:R-:W-:Y:S01]  /*97c0*/  F2FP.TF32.F32.PACK_B R107, R107 ;  /* 0x0000006bff6b723e */ /* 0x000fe200024050ff */
[----:B------:R0:W-:Y:S01]  /*97d0*/  @P4 STG.E desc[UR36][R4.64+0x1e0], R9 ;  /* 0x0001e00904004986 */ /* 0x0001e2000c101924 */
[----:B------:R-:W-:Y:S02]  /*97e0*/  F2FP.TF32.F32.PACK_B R109, R109 ;  /* 0x0000006dff6d723e */ /* 0x000fe400024050ff */
[----:B------:R-:W-:Y:S01]  /*97f0*/  F2FP.TF32.F32.PACK_B R13, R13 ;  /* 0x0000000dff0d723e */ /* 0x000fe200024050ff */
[----:B------:R-:W-:Y:S01]  /*9800*/  @P2 STG.E desc[UR36][R4.64+0x1e4], R85 ;  /* 0x0001e45504002986 */ /* 0x000fe2000c101924 */
[----:B------:R-:W-:Y:S02]  /*9810*/  ISETP.GT.AND P2, PT, R3, 0x80, PT ;  /* 0x000000800300780c */ /* 0x000fe40003f44270 */
[----:B------:R-:W-:Y:S01]  /*9820*/  F2FP.TF32.F32.PACK_B R111, R111 ;  /* 0x0000006fff6f723e */ /* 0x000fe200024050ff */
[----:B------:R1:W-:Y:S01]  /*9830*/  @P1 STG.E desc[UR36][R6.64+0x1e0], R11 ;  /* 0x0001e00b06001986 */ /* 0x0003e2000c101924 */
[----:B------:R-:W-:-:S02]  /*9840*/  ISETP.GT.AND P4, PT, R0, RZ, P2 ;  /* 0x000000ff0000720c */ /* 0x000fc40001784270 */
[----:B------:R-:W-:Y:S01]  /*9850*/  ISETP.GT.AND P1, PT, R0, RZ, P0 ;  /* 0x000000ff0000720c */ /* 0x000fe20000724270 */
[-C--:B0-----:R-:W-:Y:S01]  /*9860*/  FMUL R9, R88, R154.reuse ;  /* 0x0000009a58097220 */ /* 0x081fe20000400000 */
[C---:B------:R-:W-:Y:S01]  /*9870*/  ISETP.GT.AND P2, PT, R0.reuse, 0x8, P2 ;  /* 0x000000080000780c */ /* 0x040fe20001744270 */
[----:B------:R-:W-:Y:S01]  /*9880*/  @P3 STG.E desc[UR36][R6.64+0x1e4], R87 ;  /* 0x0001e45706003986 */ /* 0x000fe2000c101924 */
[----:B------:R-:W-:Y:S02]  /*9890*/  ISETP.GT.AND P3, PT, R0, 0x8, P0 ;  /* 0x000000080000780c */ /* 0x000fe40000764270 */
[----:B------:R-:W-:Y:S02]  /*98a0*/  F2FP.TF32.F32.PACK_B R9, R9 ;  /* 0x00000009ff09723e */ /* 0x000fe400024050ff */
[----:B------:R-:W-:Y:S01]  /*98b0*/  ISETP.GT.AND P0, PT, R3, 0x89, PT ;  /* 0x000000890300780c */ /* 0x000fe20003f04270 */
[----:B-1----:R-:W-:Y:S01]  /*98c0*/  FMUL R11, R94, R154 ;  /* 0x0000009a5e0b7220 */ /* 0x002fe20000400000 */
[----:B------:R-:W-:Y:S01]  /*98d0*/  F2FP.TF32.F32.PACK_B R113, R113 ;  /* 0x00000071ff71723e */ /* 0x000fe200024050ff */
[----:B------:R0:W-:Y:S01]  /*98e0*/  @P4 STG.E desc[UR36][R4.64+0x200], R9 ;  /* 0x0002000904004986 */ /* 0x0001e2000c101924 */
[----:B------:R-:W-:-:S02]  /*98f0*/  F2FP.TF32.F32.PACK_B R115, R115 ;  /* 0x00000073ff73723e */ /* 0x000fc400024050ff */
[----:B------:R-:W-:Y:S01]  /*9900*/  F2FP.TF32.F32.PACK_B R11, R11 ;  /* 0x0000000bff0b723e */ /* 0x000fe200024050ff */
[----:B------:R-:W-:Y:S01]  /*9910*/  @P1 STG.E desc[UR36][R4.64+0x204], R89 ;  /* 0x0002045904001986 */ /* 0x000fe2000c101924 */
[----:B------:R-:W-:Y:S02]  /*9920*/  ISETP.GT.AND P1, PT, R3, 0x88, PT ;  /* 0x000000880300780c */ /* 0x000fe40003f24270 */
[----:B------:R-:W-:Y:S01]  /*9930*/  F2FP.TF32.F32.PACK_B R117, R117 ;  /* 0x00000075ff75723e */ /* 0x000fe200024050ff */
[----:B------:R1:W-:Y:S01]  /*9940*/  @P2 STG.E desc[UR36][R6.64+0x200], R13 ;  /* 0x0002000d06002986 */ /* 0x0003e2000c101924 */
[C---:B------:R-:W-:Y:S02]  /*9950*/  ISETP.GT.AND P4, PT, R0.reuse, RZ, P1 ;  /* 0x000000ff0000720c */ /* 0x040fe40000f84270 */
[----:B------:R-:W-:Y:S01]  /*9960*/  ISETP.GT.AND P2, PT, R0, RZ, P0 ;  /* 0x000000ff0000720c */ /* 0x000fe20000744270 */
[----:B0-----:R-:W-:Y:S01]  /*9970*/  FMUL R9, R92, R154 ;  /* 0x0000009a5c097220 */ /* 0x001fe20000400000 */
[C---:B------:R-:W-:Y:S01]  /*9980*/  ISETP.GT.AND P1, PT, R0.reuse, 0x8, P1 ;  /* 0x000000080000780c */ /* 0x040fe20000f24270 */
[----:B------:R-:W-:Y:S01]  /*9990*/  @P3 STG.E desc[UR36][R6.64+0x204], R91 ;  /* 0x0002045b06003986 */ /* 0x000fe2000c101924 */
[----:B------:R-:W-:-:S02]  /*99a0*/  ISETP.GT.AND P3, PT, R0, 0x8, P0 ;  /* 0x000000080000780c */ /* 0x000fc40000764270 */
[----:B------:R-:W-:Y:S02]  /*99b0*/  F2FP.TF32.F32.PACK_B R9, R9 ;  /* 0x00000009ff09723e */ /* 0x000fe400024050ff */
[C---:B------:R-:W-:Y:S01]  /*99c0*/  ISETP.GT.AND P0, PT, R3.reuse, 0x91, PT ;  /* 0x000000910300780c */ /* 0x040fe20003f04270 */
[----:B-1----:R-:W-:Y:S01]  /*99d0*/  FMUL R13, R98, R154 ;  /* 0x0000009a620d7220 */ /* 0x002fe20000400000 */
[----:B------:R-:W-:Y:S01]  /*99e0*/  F2FP.TF32.F32.PACK_B R119, R119 ;  /* 0x00000077ff77723e */ /* 0x000fe200024050ff */
        /* <DEDUP_REMOVED lines=89> */
[----:B------:R-:W-:-:S03]  /*9f80*/  ISETP.GT.AND P1, PT, R3, 0xb8, PT ;  /* 0x000000b80300780c */ /* 0x000fc60003f24270 */
[----:B------:R1:W-:Y:S01]  /*9f90*/  @P2 STG.E desc[UR36][R6.64+0x2c0], R13 ;  /* 0x0002c00d06002986 */ /* 0x0003e2000c101924 */
[C---:B------:R-:W-:Y:S02]  /*9fa0*/  ISETP.GT.AND P4, PT, R0.reuse, RZ, P1 ;  /* 0x000000ff0000720c */ /* 0x040fe40000f84270 */
[----:B------:R-:W-:Y:S01]  /*9fb0*/  ISETP.GT.AND P2, PT, R0, RZ, P0 ;  /* 0x000000ff0000720c */ /* 0x000fe20000744270 */
[-C--:B0-----:R-:W-:Y:S01]  /*9fc0*/  FMUL R9, R116, R154.reuse ;  /* 0x0000009a74097220 */ /* 0x081fe20000400000 */
[C---:B------:R-:W-:Y:S01]  /*9fd0*/  ISETP.GT.AND P1, PT, R0.reuse, 0x8, P1 ;  /* 0x000000080000780c */ /* 0x040fe20000f24270 */
[----:B------:R-:W-:Y:S01]  /*9fe0*/  @P3 STG.E desc[UR36][R6.64+0x2c4], R115 ;  /* 0x0002c47306003986 */ /* 0x000fe2000c101924 */
[----:B------:R-:W-:Y:S02]  /*9ff0*/  ISETP.GT.AND P3, PT, R0, 0x8, P0 ;  /* 0x000000080000780c */ /* 0x000fe40000764270 */
[----:B------:R-:W-:Y:S02]  /*a000*/  F2FP.TF32.F32.PACK_B R9, R9 ;  /* 0x00000009ff09723e */ /* 0x000fe400024050ff */
[----:B------:R-:W-:Y:S01]  /*a010*/  ISETP.GT.AND P0, PT, R3, 0xc1, PT ;  /* 0x000000c10300780c */ /* 0x000fe20003f04270 */
[----:B-1----:R-:W-:-:S02]  /*a020*/  FMUL R13, R122, R154 ;  /* 0x0000009a7a0d7220 */ /* 0x002fc40000400000 */
[----:B------:R0:W-:Y:S03]  /*a030*/  @P4 STG.E desc[UR36][R4.64+0x2e0], R9 ;  /* 0x0002e00904004986 */ /* 0x0001e6000c101924 */
        /* <DEDUP_REMOVED lines=93> */
[----:B------:R-:W-:Y:S02]  /*a610*/  ISETP.GT.AND P0, PT, R3, 0xf9, PT ;  /* 0x000000f90300780c */ /* 0x000fe40003f04270 */
[----:B------:R-:W-:Y:S02]  /*a620*/  F2FP.TF32.F32.PACK_B R9, R9 ;  /* 0x00000009ff09723e */ /* 0x000fe400024050ff */
[----:B------:R-:W-:Y:S01]  /*a630*/  ISETP.GT.AND P3, PT, R0, 0x8, P3 ;  /* 0x000000080000780c */ /* 0x000fe20001f64270 */
[----:B-1----:R-:W-:-:S02]  /*a640*/  FMUL R11, R150, R154 ;  /* 0x0000009a960b7220 */ /* 0x002fc40000400000 */
[----:B------:R-:W-:Y:S01]  /*a650*/  @P4 STG.E desc[UR36][R4.64+0x3c0], R13 ;  /* 0x0003c00d04004986 */ /* 0x000fe2000c101924 */
[----:B------:R-:W-:Y:S01]  /*a660*/  ISETP.GT.AND P4, PT, R3, 0xf8, PT ;  /* 0x000000f80300780c */ /* 0x000fe20003f84270 */
[----:B------:R-:W-:Y:S01]  /*a670*/  FMUL R3, R148, R154 ;  /* 0x0000009a94037220 */ /* 0x000fe20000400000 */
[----:B------:R-:W-:Y:S01]  /*a680*/  F2FP.TF32.F32.PACK_B R11, R11 ;  /* 0x0000000bff0b723e */ /* 0x000fe200024050ff */
[----:B------:R-:W-:Y:S01]  /*a690*/  @P1 STG.E desc[UR36][R4.64+0x3c4], R145 ;  /* 0x0003c49104001986 */ /* 0x000fe2000c101924 */
[C---:B------:R-:W-:Y:S02]  /*a6a0*/  ISETP.GT.AND P1, PT, R0.reuse, RZ, P0 ;  /* 0x000000ff0000720c */ /* 0x040fe40000724270 */
[C---:B------:R-:W-:Y:S01]  /*a6b0*/  ISETP.GT.AND P0, PT, R0.reuse, 0x8, P0 ;  /* 0x000000080000780c */ /* 0x040fe20000704270 */
[----:B------:R-:W-:Y:S01]  /*a6c0*/  @P2 STG.E desc[UR36][R6.64+0x3c0], R9 ;  /* 0x0003c00906002986 */ /* 0x000fe2000c101924 */
[C---:B------:R-:W-:Y:S02]  /*a6d0*/  ISETP.GT.AND P2, PT, R0.reuse, RZ, P4 ;  /* 0x000000ff0000720c */ /* 0x040fe40002744270 */
[----:B------:R-:W-:Y:S01]  /*a6e0*/  ISETP.GT.AND P4, PT, R0, 0x8, P4 ;  /* 0x000000080000780c */ /* 0x000fe20002784270 */
[----:B------:R-:W-:Y:S01]  /*a6f0*/  @P3 STG.E desc[UR36][R6.64+0x3c4], R147 ;  /* 0x0003c49306003986 */ /* 0x000fe2000c101924 */
[----:B------:R-:W-:-:S09]  /*a700*/  F2FP.TF32.F32.PACK_B R3, R3 ;  /* 0x00000003ff03723e */ /* 0x000fd200024050ff */
[----:B------:R-:W-:Y:S04]  /*a710*/  @P2 STG.E desc[UR36][R4.64+0x3e0], R3 ;  /* 0x0003e00304002986 */ /* 0x000fe8000c101924 */
[----:B------:R0:W-:Y:S02]  /*a720*/  @P1 STG.E desc[UR36][R4.64+0x3e4], R149 ;  /* 0x0003e49504001986 */ /* 0x0001e4000c101924 */
[----:B0-----:R-:W-:Y:S02]  /*a730*/  @P4 IMAD.MOV.U32 R4, RZ, RZ, R6 ;  /* 0x000000ffff044224 */ /* 0x001fe400078e0006 */
[----:B------:R-:W-:-:S05]  /*a740*/  @P4 IMAD.MOV.U32 R5, RZ, RZ, R7 ;  /* 0x000000ffff054224 */ /* 0x000fca00078e0007 */
[----:B------:R0:W-:Y:S04]  /*a750*/  @P4 STG.E desc[UR36][R4.64+0x3e0], R11 ;  /* 0x0003e00b04004986 */ /* 0x0001e8000c101924 */
[----:B------:R0:W-:Y:S02]  /*a760*/  @P0 STG.E desc[UR36][R6.64+0x3e4], R151 ;  /* 0x0003e49706000986 */ /* 0x0001e4000c101924 */
.L_x_286:
[----:B------:R-:W-:Y:S05]  /*a770*/  BSYNC B0 ;  /* 0x0000000000007941 */ /* 0x000fea0003800000 */
.L_x_32:
[----:B------:R-:W-:Y:S01]  /*a780*/  ULDC UR4, c[0x0][0xc] ;  /* 0x0000030000047ab9 */ /* 0x000fe20000000800 */
[----:B------:R-:W-:Y:S01]  /*a790*/  ULDC UR5, c[0x0][0x10] ;  /* 0x0000040000057ab9 */ /* 0x000fe20000000800 */
[----:B0-----:R-:W0:Y:S01]  /*a7a0*/  LDC R3, c[0x0][0x14] ;  /* 0x00000500ff037b82 */ /* 0x001e220000000800 */
[----:B------:R-:W-:Y:S01]  /*a7b0*/  UIMAD.WIDE.U32 UR4, UR4, UR5, URZ ;  /* 0x00000005040472a5 */ /* 0x000fe2000f8e003f */
[----:B------:R-:W-:Y:S01]  /*a7c0*/  PRMT R0, RZ, 0x7610, R0 ;  /* 0x00007610ff007816 */ /* 0x000fe20000000000 */
[----:B-----5:R-:W-:Y:S02]  /*a7d0*/  IMAD.MOV.U32 R152, RZ, RZ, -0x1 ;  /* 0xffffffffff987424 */ /* 0x020fe400078e00ff */
[----:B------:R-:W-:Y:S02]  /*a7e0*/  IMAD.MOV.U32 R23, RZ, RZ, -0x1 ;  /* 0xffffffffff177424 */ /* 0x000fe400078e00ff */
[----:B0-----:R-:W-:-:S04]  /*a7f0*/  IMAD.WIDE.U32 R16, R3, UR4, R16 ;  /* 0x0000000403107c25 */ /* 0x001fc8000f8e0010 */
[----:B------:R-:W-:Y:S01]  /*a800*/  IMAD R3, R3, UR5, RZ ;  /* 0x0000000503037c24 */ /* 0x000fe2000f8e02ff */
[----:B------:R-:W-:Y:S02]  /*a810*/  ULDC.64 UR4, c[0x0][0x650] ;  /* 0x0001940000047ab9 */ /* 0x000fe40000000a00 */
[----:B------:R-:W-:Y:S01]  /*a820*/  ISETP.GE.U32.AND P0, PT, R16, UR4, PT ;  /* 0x0000000410007c0c */ /* 0x000fe2000bf06070 */
[----:B------:R-:W-:-:S05]  /*a830*/  IMAD.IADD R17, R17, 0x1, R3 ;  /* 0x0000000111117824 */ /* 0x000fca00078e0203 */
[----:B------:R-:W-:-:S13]  /*a840*/  ISETP.GE.U32.AND.EX P0, PT, R17, UR5, PT, P0 ;  /* 0x0000000511007c0c */ /* 0x000fda000bf06100 */
[----:B------:R-:W-:Y:S05]  /*a850*/  @P0 BRA `(.L_x_287) ;  /* 0x0000000400640947 */ /* 0x000fea0003800000 */
[----:B------:R-:W0:Y:S01]  /*a860*/  S2R R12, SR_CTAID.X ;  /* 0x00000000000c7919 */ /* 0x000e220000002500 */
[----:B----4-:R-:W4:Y:S01]  /*a870*/  LDC.64 R10, c[0x0][0x628] ;  /* 0x00018a00ff0a7b82 */ /* 0x010f220000000a00 */
[----:B------:R-:W-:Y:S01]  /*a880*/  ULDC UR4, c[0x0][0x150] ;  /* 0x0000540000047ab9 */ /* 0x000fe20000000800 */
[----:B-123--:R-:W-:Y:S01]  /*a890*/  IMAD.MOV.U32 R8, RZ, RZ, R16 ;  /* 0x000000ffff087224 */ /* 0x00efe200078e0010 */
[----:B------:R-:W1:Y:S01]  /*a8a0*/  S2R R24, SR_CTAID.Y ;  /* 0x0000000000187919 */ /* 0x000e620000002600 */
[----:B------:R-:W-:-:S04]  /*a8b0*/  IMAD.MOV.U32 R9, RZ, RZ, R17 ;  /* 0x000000ffff097224 */ /* 0x000fc800078e0011 */
[----:B------:R-:W2:Y:S08]  /*a8c0*/  LDC R21, c[0x0][0x144] ;  /* 0x00005100ff157b82 */ /* 0x000eb00000000800 */
[----:B------:R-:W3:Y:S08]  /*a8d0*/  LDC R0, c[0x0][0x630] ;  /* 0x00018c00ff007b82 */ /* 0x000ef00000000800 */
[----:B------:R-:W1:Y:S01]  /*a8e0*/  LDC.64 R14, c[0x0][0x620] ;  /* 0x00018800ff0e7b82 */ /* 0x000e620000000a00 */
[----:B----4-:R-:W-:-:S04]  /*a8f0*/  ISETP.NE.U32.AND P0, PT, R10, RZ, PT ;  /* 0x000000ff0a00720c */ /* 0x010fc80003f05070 */
[----:B------:R-:W-:Y:S02]  /*a900*/  ISETP.NE.AND.EX P0, PT, R11, RZ, PT, P0 ;  /* 0x000000ff0b00720c */ /* 0x000fe40003f05300 */
[----:B0-----:R-:W-:-:S05]  /*a910*/  I2FP.F32.U32 R3, R12 ;  /* 0x0000000c00037245 */ /* 0x001fca0000201000 */
[----:B------:R-:W-:-:S04]  /*a920*/  FMUL R3, R3, UR4 ;  /* 0x0000000403037c20 */ /* 0x000fc80008400000 */
[----:B------:R0:W4:Y:S02]  /*a930*/  F2I.U32.TRUNC.NTZ R20, R3 ;  /* 0x0000000300147305 */ /* 0x000124000020f000 */
[----:B--23--:R-:W-:Y:S05]  /*a940*/  @!P0 BRA `(.L_x_288) ;  /* 0x0000000000288947 */ /* 0x00cfea0003800000 */
[----:B0-----:R-:W0:Y:S02]  /*a950*/  LDC R3, c[0x0][0x634] ;  /* 0x00018d00ff037b82 */ /* 0x001e240000000800 */
        /* <DEDUP_REMOVED lines=9> */
.L_x_288:
[----:B------:R-:W2:Y:S01]  /*a9f0*/  LDC.64 R30, c[0x0][0x640] ;  /* 0x00019000ff1e7b82 */ /* 0x000ea20000000a00 */
[-CC-:B------:R-:W-:Y:S01]  /*aa00*/  SHF.R.U64 R23, R8, R0.reuse, R9.reuse ;  /* 0x0000000008177219 */ /* 0x180fe20000001209 */
[----:B----4-:R-:W-:Y:S01]  /*aa10*/  IMAD.MOV R20, RZ, RZ, -R20 ;  /* 0x000000ffff147224 */ /* 0x010fe200078e0a14 */
[----:B------:R-:W-:Y:S01]  /*aa20*/  SHF.R.U32.HI R0, RZ, R0, R9 ;  /* 0x00000000ff007219 */ /* 0x000fe20000011609 */
[----:B------:R-:W-:Y:S01]  /*aa30*/  ULDC UR4, c[0x0][0x154] ;  /* 0x0000550000047ab9 */ /* 0x000fe20000000800 */
[----:B0-----:R-:W-:Y:S01]  /*aa40*/  IADD3 R3, P0, RZ, -R23, RZ ;  /* 0x80000017ff037210 */ /* 0x001fe20007f1e0ff */
[----:B------:R-:W-:Y:S02]  /*aa50*/  IMAD R26, R21, R20, R12 ;  /* 0x00000014151a7224 */ /* 0x000fe400078e020c */
[----:B------:R-:W0:Y:S01]  /*aa60*/  LDC R6, c[0x0][0x618] ;  /* 0x00018600ff067b82 */ /* 0x000e220000000800 */
[----:B------:R-:W-:Y:S02]  /*aa70*/  IMAD.MOV.U32 R7, RZ, RZ, 0x1 ;  /* 0x00000001ff077424 */ /* 0x000fe400078e00ff */
[----:B------:R-:W-:-:S04]  /*aa80*/  IMAD.X R5, RZ, RZ, ~R0, P0 ;  /* 0x000000ffff057224 */ /* 0x000fc800000e0e00 */
[-C--:B-1----:R-:W-:Y:S01]  /*aa90*/  IMAD R0, R5, R14.reuse, RZ ;  /* 0x0000000e05007224 */ /* 0x082fe200078e02ff */
[----:B------:R-:W1:Y:S01]  /*aaa0*/  LDC R8, c[0x0][0x608] ;  /* 0x00018200ff087b82 */ /* 0x000e620000000800 */
[----:B------:R-:W-:-:S04]  /*aab0*/  IMAD.WIDE.U32 R4, R3, R14, R16 ;  /* 0x0000000e03047225 */ /* 0x000fc800078e0010 */
[----:B------:R-:W-:Y:S01]  /*aac0*/  IMAD R3, R3, R15, R0 ;  /* 0x0000000f03037224 */ /* 0x000fe200078e0200 */
[----:B------:R-:W-:Y:S02]  /*aad0*/  I2FP.F32.U32 R0, R24 ;  /* 0x0000001800007245 */ /* 0x000fe40000201000 */
[----:B------:R-:W3:Y:S01]  /*aae0*/  LDC R28, c[0x0][0x658] ;  /* 0x00019600ff1c7b82 */ /* 0x000ee20000000800 */
[----:B------:R-:W-:Y:S01]  /*aaf0*/  IMAD.IADD R3, R5, 0x1, R3 ;  /* 0x0000000105037824 */ /* 0x000fe200078e0203 */
[----:B--2---:R-:W-:Y:S01]  /*ab00*/  ISETP.NE.U32.AND P0, PT, R30, RZ, PT ;  /* 0x000000ff1e00720c */ /* 0x004fe20003f05070 */
[----:B------:R-:W-:Y:S01]  /*ab10*/  FMUL R0, R0, UR4 ;  /* 0x0000000400007c20 */ /* 0x000fe20008400000 */
[----:B------:R-:W-:Y:S02]  /*ab20*/  IMAD.MOV.U32 R5, RZ, RZ, -0x1 ;  /* 0xffffffffff057424 */ /* 0x000fe400078e00ff */
[----:B------:R-:W-:Y:S01]  /*ab30*/  ISETP.NE.AND.EX P0, PT, R31, RZ, PT, P0 ;  /* 0x000000ff1f00720c */ /* 0x000fe20003f05300 */
[----:B------:R2:W4:Y:S01]  /*ab40*/  F2I.U32.TRUNC.NTZ R13, R0 ;  /* 0x00000000000d7305 */ /* 0x000522000020f000 */
[----:B------:R-:W2:Y:S01]  /*ab50*/  LDC R15, c[0x0][0x148] ;  /* 0x00005200ff0f7b82 */ /* 0x000ea20000000800 */
[----:B0-----:R-:W-:-:S02]  /*ab60*/  SHF.R.U64 R12, R4, R6, R3 ;  /* 0x00000006040c7219 */ /* 0x001fc40000001203 */
[----:B------:R-:W-:-:S05]  /*ab70*/  SHF.R.U32.HI R3, RZ, R6, R3 ;  /* 0x00000006ff037219 */ /* 0x000fca0000011603 */
[----:B------:R-:W0:Y:S01]  /*ab80*/  LDC R20, c[0x0][0x600] ;  /* 0x00018000ff147b82 */ /* 0x000e220000000800 */
[-CC-:B-1----:R-:W-:Y:S02]  /*ab90*/  SHF.R.U64 R10, R12, R8.reuse, R3.reuse ;  /* 0x000000080c0a7219 */ /* 0x182fe40000001203 */
[----:B------:R-:W-:-:S05]  /*aba0*/  SHF.R.U32.HI R3, RZ, R8, R3 ;  /* 0x00000008ff037219 */ /* 0x000fca0000011603 */
[----:B------:R-:W1:Y:S01]  /*abb0*/  LDC R21, c[0x0][0x648] ;  /* 0x00019200ff157b82 */ /* 0x000e620000000800 */
[-C--:B---3--:R-:W-:Y:S02]  /*abc0*/  SHF.L.U32 R4, R5, R28.reuse, RZ ;  /* 0x0000001c05047219 */ /* 0x088fe400000006ff */
[-CC-:B------:R-:W-:Y:S02]  /*abd0*/  SHF.R.U64 R14, R10, R28.reuse, R3.reuse ;  /* 0x0000001c0a0e7219 */ /* 0x180fe40000001203 */
[----:B------:R-:W-:Y:S02]  /*abe0*/  SHF.R.U32.HI R5, RZ, R28, R3 ;  /* 0x0000001cff057219 */ /* 0x000fe40000011603 */
[----:B------:R-:W-:Y:S01]  /*abf0*/  LOP3.LUT R153, RZ, R4, RZ, 0x33, !PT ;  /* 0x00000004ff997212 */ /* 0x000fe200078e33ff */
[----:B------:R-:W3:Y:S01]  /*ac00*/  LDC R25, c[0x0][0x638] ;  /* 0x00018e00ff197b82 */ /* 0x000ee20000000800 */
[----:B------:R-:W-:Y:S01]  /*ac10*/  SHF.L.U32 R28, R7, R28, RZ ;  /* 0x0000001c071c7219 */ /* 0x000fe200000006ff */
[----:B------:R-:W-:-:S06]  /*ac20*/  IMAD.MOV.U32 R4, RZ, RZ, R14 ;  /* 0x000000ffff047224 */ /* 0x000fcc00078e000e */
[----:B------:R-:W0:Y:S01]  /*ac30*/  LDC R27, c[0x0][0x610] ;  /* 0x00018400ff1b7b82 */ /* 0x000e220000000800 */
[----:B----4-:R-:W-:Y:S05]  /*ac40*/  @!P0 BRA `(.L_x_289) ;  /* 0x0000000000288947 */ /* 0x010fea0003800000 */
        /* <DEDUP_REMOVED lines=10> */
.L_x_289:
[----:B------:R-:W-:Y:S01]  /*acf0*/  ISETP.NE.AND P0, PT, R2, 0x1, PT ;  /* 0x000000010200780c */ /* 0x000fe20003f05270 */
[----:B------:R-:W-:Y:S01]  /*ad00*/  IMAD.MOV R13, RZ, RZ, -R13 ;  /* 0x000000ffff0d7224 */ /* 0x000fe200078e0a0d */
[----:B-12---:R-:W-:Y:S01]  /*ad10*/  SHF.R.U64 R0, R4, R21, R5 ;  /* 0x0000001504007219 */ /* 0x006fe20000001205 */
[----:B0-----:R-:W-:Y:S01]  /*ad20*/  VIADD R5, R20, 0xffffffff ;  /* 0xffffffff14057836 */ /* 0x001fe20000000000 */
[----:B------:R-:W-:-:S03]  /*ad30*/  LOP3.LUT R153, R10, R153, RZ, 0xc0, !PT ;  /* 0x000000990a997212 */ /* 0x000fc600078ec0ff */
[----:B------:R-:W-:Y:S01]  /*ad40*/  IMAD.MOV R3, RZ, RZ, -R0 ;  /* 0x000000ffff037224 */ /* 0x000fe200078e0a00 */
[----:B------:R-:W-:Y:S01]  /*ad50*/  LOP3.LUT R5, R12, R5, RZ, 0xc0, !PT ;  /* 0x000000050c057212 */ /* 0x000fe200078ec0ff */
[----:B------:R-:W-:Y:S02]  /*ad60*/  IMAD R153, R28, R0, R153 ;  /* 0x000000001c997224 */ /* 0x000fe400078e0299 */
[----:B---3--:R-:W-:Y:S02]  /*ad70*/  IMAD R0, R3, R25, R14 ;  /* 0x0000001903007224 */ /* 0x008fe400078e020e */
[----:B------:R-:W-:Y:S02]  /*ad80*/  @P0 IMAD R26, R15, R13, R24 ;  /* 0x0000000d0f1a0224 */ /* 0x000fe400078e0218 */
[----:B------:R-:W-:Y:S02]  /*ad90*/  IMAD R4, R0, R20, R5 ;  /* 0x0000001400047224 */ /* 0x000fe400078e0205 */
[----:B------:R-:W-:-:S02]  /*ada0*/  IMAD R153, R153, R27, R26 ;  /* 0x0000001b99997224 */ /* 0x000fc400078e021a */
[----:B------:R-:W-:-:S03]  /*adb0*/  IMAD.MOV.U32 R3, RZ, RZ, 0x1 ;  /* 0x00000001ff037424 */ /* 0x000fc600078e00ff */
[----:B------:R-:W-:Y:S02]  /*adc0*/  SEL R152, R4, R153, !P0 ;  /* 0x0000009904987207 */ /* 0x000fe40004000000 */
[----:B------:R-:W-:Y:S02]  /*add0*/  PRMT R0, R3, 0x7610, R0 ;  /* 0x0000761003007816 */ /* 0x000fe40000000000 */
[----:B------:R-:W-:-:S07]  /*ade0*/  SEL R153, R153, R4, !P0 ;  /* 0x0000000499997207 */ /* 0x000fce0004000000 */
.L_x_287:
[----:B------:R-:W-:-:S13]  /*adf0*/  LOP3.LUT P0, RZ, R0, 0xff, RZ, 0xc0, !PT ;  /* 0x000000ff00ff7812 */ /* 0x000fda000780c0ff */
[----:B------:R-:W-:Y:S05]  /*ae00*/  @P0 BRA `(.L_x_290) ;  /* 0xffffff6000e00947 */ /* 0x000fea000383ffff */
[----:B------:R-:W-:Y:S05]  /*ae10*/  EXIT ;  /* 0x000000000000794d */ /* 0x000fea0003800000 */
.L_x_7:
[----:B0-----:R-:W-:Y:S01]  /*ae20*/  ULDC.64 UR4, c[0x0][0x650] ;  /* 0x0001940000047ab9 */ /* 0x001fe20000000a00 */
        /* <DEDUP_REMOVED lines=25> */
.L_x_292:
[----:B------:R-:W0:Y:S01]  /*afc0*/  LDC.64 R26, c[0x0][0x640] ;  /* 0x00019000ff1a7b82 */ /* 0x000e220000000a00 */
[-CC-:B------:R-:W-:Y:S01]  /*afd0*/  SHF.R.U64 R20, R12, R8.reuse, R13.reuse ;  /* 0x000000080c147219 */ /* 0x180fe2000000120d */
[----:B------:R-:W-:Y:S01]  /*afe0*/  IMAD.MOV.U32 R30, RZ, RZ, 0x1 ;  /* 0x00000001ff1e7424 */ /* 0x000fe200078e00ff */
[----:B------:R-:W-:Y:S02]  /*aff0*/  SHF.R.U32.HI R6, RZ, R8, R13 ;  /* 0x00000008ff067219 */ /* 0x000fe4000001160d */
[----:B------:R-:W-:-:S03]  /*b000*/  IADD3 R11, P0, RZ, -R20, RZ ;  /* 0x80000014ff0b7210 */ /* 0x000fc60007f1e0ff */
[----:B------:R-:W1:Y:S02]  /*b010*/  LDC R10, c[0x0][0x618] ;  /* 0x00018600ff0a7b82 */ /* 0x000e640000000800 */
[----:B------:R-:W-:-:S04]  /*b020*/  IMAD.X R7, RZ, RZ, ~R6, P0 ;  /* 0x000000ffff077224 */ /* 0x000fc800000e0e06 */
[-C--:B------:R-:W-:Y:S02]  /*b030*/  IMAD R8, R7, R22.reuse, RZ ;  /* 0x0000001607087224 */ /* 0x080fe400078e02ff */
[----:B------:R-:W2:Y:S01]  /*b040*/  LDC R12, c[0x0][0x608] ;  /* 0x00018200ff0c7b82 */ /* 0x000ea20000000800 */
[----:B------:R-:W-:-:S04]  /*b050*/  IMAD.WIDE.U32 R6, R11, R22, R16 ;  /* 0x000000160b067225 */ /* 0x000fc800078e0010 */
[----:B------:R-:W-:-:S03]  /*b060*/  IMAD R11, R11, R23, R8 ;  /* 0x000000170b0b7224 */ /* 0x000fc600078e0208 */
[----:B------:R-:W3:Y:S01]  /*b070*/  LDC R25, c[0x0][0x658] ;  /* 0x00019600ff197b82 */ /* 0x000ee20000000800 */
[----:B------:R-:W-:Y:S01]  /*b080*/  IMAD.IADD R7, R7, 0x1, R11 ;  /* 0x0000000107077824 */ /* 0x000fe200078e020b */
[----:B0-----:R-:W-:-:S04]  /*b090*/  ISETP.NE.U32.AND P0, PT, R26, RZ, PT ;  /* 0x000000ff1a00720c */ /* 0x001fc80003f05070 */
[----:B------:R-:W-:Y:S02]  /*b0a0*/  ISETP.NE.AND.EX P0, PT, R27, RZ, PT, P0 ;  /* 0x000000ff1b00720c */ /* 0x000fe40003f05300 */
[----:B------:R-:W0:Y:S01]  /*b0b0*/  LDC R23, c[0x0][0x600] ;  /* 0x00018000ff177b82 */ /* 0x000e220000000800 */
[-CC-:B-1----:R-:W-:Y:S02]  /*b0c0*/  SHF.R.U64 R8, R6, R10.reuse, R7.reuse ;  /* 0x0000000a06087219 */ /* 0x182fe40000001207 */
[----:B------:R-:W-:Y:S01]  /*b0d0*/  SHF.R.U32.HI R7, RZ, R10, R7 ;  /* 0x0000000aff077219 */ /* 0x000fe20000011607 */
[----:B------:R-:W-:-:S04]  /*b0e0*/  IMAD.MOV.U32 R10, RZ, RZ, -0x1 ;  /* 0xffffffffff0a7424 */ /* 0x000fc800078e00ff */
        /* <DEDUP_REMOVED lines=21> */
.L_x_293:
[----:B------:R-:W-:Y:S01]  /*b240*/  ISETP.NE.AND P0, PT, R2, 0x1, PT ;  /* 0x000000010200780c */ /* 0x000fe20003f05270 */
[----:B0-----:R-:W-:Y:S01]  /*b250*/  VIADD R11, R23, 0xffffffff ;  /* 0xffffffff170b7836 */ /* 0x001fe20000000000 */
[----:B-1----:R-:W-:Y:S02]  /*b260*/  SHF.R.U64 R6, R6, R24, R7 ;  /* 0x0000001806067219 */ /* 0x002fe40000001207 */
[----:B------:R-:W-:Y:S02]  /*b270*/  SHF.L.U32 R30, R30, R25, RZ ;  /* 0x000000191e1e7219 */ /* 0x000fe400000006ff */
[----:B------:R-:W-:Y:S01]  /*b280*/  LOP3.LUT R5, R21, R32, RZ, 0xc0, !PT ;  /* 0x0000002015057212 */ /* 0x000fe200078ec0ff */
[----:B------:R-:W-:-:S04]  /*b290*/  IMAD.MOV R7, RZ, RZ, -R6 ;  /* 0x000000ffff077224 */ /* 0x000fc800078e0a06 */
[----:B------:R-:W-:Y:S01]  /*b2a0*/  IMAD R6, R30, R6, R5 ;  /* 0x000000061e067224 */ /* 0x000fe200078e0205 */
[----:B------:R-:W-:Y:S01]  /*b2b0*/  LOP3.LUT R5, R8, R11, RZ, 0xc0, !PT ;  /* 0x0000000b08057212 */ /* 0x000fe200078ec0ff */
[----:B------:R-:W-:Y:S02]  /*b2c0*/  @P0 IMAD R3, R9, R14, R4 ;  /* 0x0000000e09030224 */ /* 0x000fe400078e0204 */
[----:B--2---:R-:W-:Y:S02]  /*b2d0*/  IMAD R4, R7, R28, R22 ;  /* 0x0000001c07047224 */ /* 0x004fe400078e0216 */
[----:B---3--:R-:W-:Y:S02]  /*b2e0*/  IMAD R3, R6, R29, R3 ;  /* 0x0000001d06037224 */ /* 0x008fe400078e0203 */
[----:B------:R-:W-:Y:S02]  /*b2f0*/  IMAD R4, R4, R23, R5 ;  /* 0x0000001704047224 */ /* 0x000fe400078e0205 */
[----:B------:R-:W-:-:S02]  /*b300*/  IMAD.MOV.U32 R8, RZ, RZ, 0x1 ;  /* 0x00000001ff087424 */ /* 0x000fc400078e00ff */
[----:B------:R-:W-:Y:S01]  /*b310*/  IMAD.MOV.U32 R6, RZ, RZ, R20 ;  /* 0x000000ffff067224 */ /* 0x000fe200078e0014 */
[----:B------:R-:W-:Y:S02]  /*b320*/  SEL R7, R4, R3, !P0 ;  /* 0x0000000304077207 */ /* 0x000fe40004000000 */
[----:B------:R-:W-:-:S07]  /*b330*/  SEL R13, R3, R4, !P0 ;  /* 0x00000004030d7207 */ /* 0x000fce0004000000 */
.L_x_291:
[----:B------:R-:W-:-:S08]  /*b340*/  NOP ;  /* 0x0000000000007918 */ /* 0x000fd00000000000 */
[----:B------:R-:W0:-:S00]  /*b350*/  USETMAXREG.DEALLOC.CTAPOOL 0x28 ;  /* 0x00000028000079c8 */ /* 0x000e0000080e0500 */
[----:B0-----:R-:W-:-:S13]  /*b360*/  ISETP.NE.AND P0, PT, R0, RZ, PT ;  /* 0x000000ff0000720c */ /* 0x001fda0003f05270 */
[----:B------:R-:W-:Y:S05]  /*b370*/  @P0 EXIT ;  /* 0x000000000000094d */ /* 0x000fea0003800000 */
[----:B------:R-:W-:Y:S01]  /*b380*/  LOP3.LUT P0, RZ, R8, 0xff, RZ, 0xc0, !PT ;  /* 0x000000ff08ff7812 */ /* 0x000fe2000780c0ff */
[----:B------:R-:W-:Y:S02]  /*b390*/  IMAD.MOV.U32 R0, RZ, RZ, 0x1 ;  /* 0x00000001ff007424 */ /* 0x000fe400078e00ff */
[----:B------:R-:W-:-:S10]  /*b3a0*/  IMAD.MOV.U32 R3, RZ, RZ, RZ ;  /* 0x000000ffff037224 */ /* 0x000fd400078e00ff */
[----:B------:R-:W-:Y:S05]  /*b3b0*/  @!P0 BRA `(.L_x_294) ;  /* 0x0000000c00cc8947 */ /* 0x000fea0003800000 */
[----:B------:R-:W0:Y:S01]  /*b3c0*/  LDC R0, c[0x0][0x28c] ;  /* 0x0000a300ff007b82 */ /* 0x000e220000000800 */
[----:B------:R-:W-:Y:S01]  /*b3d0*/  ULDC UR21, c[0x0][0x658] ;  /* 0x0001960000157ab9 */ /* 0x000fe20000000800 */
[----:B------:R-:W-:Y:S01]  /*b3e0*/  UMOV UR5, 0xffffffff ;  /* 0xffffffff00057882 */ /* 0x000fe20000000000 */
[----:B------:R-:W-:Y:S01]  /*b3f0*/  ULDC UR4, c[0x0][0xc] ;  /* 0x0000030000047ab9 */ /* 0x000fe20000000800 */
[----:B------:R-:W-:Y:S01]  /*b400*/  USHF.L.U32 UR29, UR5, UR21, URZ ;  /* 0x00000015051d7299 */ /* 0x000fe2000800063f */
[----:B------:R-:W-:Y:S01]  /*b410*/  BSSY B0, `(.L_x_294) ;  /* 0x00000ed000007945 */ /* 0x000fe20003800000 */
[----:B------:R-:W-:Y:S01]  /*b420*/  UMOV UR6, 0x1 ;  /* 0x0000000100067882 */ /* 0x000fe20000000000 */
[----:B------:R-:W-:Y:S01]  /*b430*/  ULDC UR5, c[0x0][0x10] ;  /* 0x0000040000057ab9 */ /* 0x000fe20000000800 */
[----:B------:R-:W1:Y:S01]  /*b440*/  S2UR UR7, SR_CgaCtaId ;  /* 0x00000000000779c3 */ /* 0x000e620000008800 */
[----:B------:R-:W-:Y:S01]  /*b450*/  UIMAD.WIDE.U32 UR4, UR4, UR5, URZ ;  /* 0x00000005040472a5 */ /* 0x000fe2000f8e003f */
[----:B------:R-:W-:Y:S01]  /*b460*/  IMAD.MOV.U32 R9, RZ, RZ, 0x1 ;  /* 0x00000001ff097424 */ /* 0x000fe200078e00ff */
[----:B------:R-:W-:Y:S01]  /*b470*/  USHF.L.U32 UR21, UR6, UR21, URZ ;  /* 0x0000001506157299 */ /* 0x000fe2000800063f */
[----:B------:R-:W-:Y:S01]  /*b480*/  LOP3.LUT R12, R19, 0x2, RZ, 0xfc, !PT ;  /* 0x00000002130c7812 */ /* 0x000fe200078efcff */
[----:B------:R-:W-:Y:S01]  /*b490*/  ULDC UR13, c[0x0][0x600] ;  /* 0x00018000000d7ab9 */ /* 0x000fe20000000800 */
[----:B------:R-:W-:Y:S01]  /*b4a0*/  ULDC UR6, c[0x0][0x14] ;  /* 0x0000050000067ab9 */ /* 0x000fe20000000800 */
[----:B------:R-:W-:-:S02]  /*b4b0*/  UIADD3 UR13, UR13, -0x1, URZ ;  /* 0xffffffff0d0d7890 */ /* 0x000fc4000fffe03f */
[----:B------:R-:W-:Y:S02]  /*b4c0*/  UIMAD.WIDE.U32 UR22, UR4, UR6, URZ ;  /* 0x00000006041672a5 */ /* 0x000fe4000f8e003f */
[----:B------:R-:W-:Y:S02]  /*b4d0*/  UIMAD UR37, UR5, UR6, URZ ;  /* 0x00000006052572a4 */ /* 0x000fe4000f8e023f */
[----:B------:R-:W-:Y:S02]  /*b4e0*/  ULOP3.LUT UR29, URZ, UR29, URZ, 0x33, !UPT ;  /* 0x0000001d3f1d7292 */ /* 0x000fe4000f8e333f */
[----:B------:R-:W-:Y:S01]  /*b4f0*/  UIADD3 UR37, UR23, UR37, URZ ;  /* 0x0000002517257290 */ /* 0x000fe2000fffe03f */
[----:B0-----:R-:W-:Y:S01]  /*b500*/  VIADD R0, R0, 0x7f ;  /* 0x0000007f00007836 */ /* 0x001fe20000000000 */
[----:B------:R-:W-:-:S04]  /*b510*/  ULDC.64 UR30, c[0x0][0x198] ;  /* 0x00006600001e7ab9 */ /* 0x000fc80000000a00 */
[----:B------:R-:W-:Y:S01]  /*b520*/  SHF.R.S32.HI R3, RZ, 0x1f, R0 ;  /* 0x0000001fff037819 */ /* 0x000fe20000011400 */
[----:B-1----:R-:W-:-:S03]  /*b530*/  IMAD.U32 R10, RZ, RZ, UR7 ;  /* 0x00000007ff0a7e24 */ /* 0x002fc6000f8e00ff */
[----:B------:R-:W-:Y:S01]  /*b540*/  LEA.HI R3, R3, R0, RZ, 0x7 ;  /* 0x0000000003037211 */ /* 0x000fe200078f38ff */
[----:B------:R-:W-:-:S03]  /*b550*/  IMAD.MOV.U32 R0, RZ, RZ, 0x1 ;  /* 0x00000001ff007424 */ /* 0x000fc600078e00ff */
[----:B------:R-:W-:Y:S01]  /*b560*/  SHF.R.S32.HI R8, RZ, 0x7, R3 ;  /* 0x00000007ff087819 */ /* 0x000fe20000011403 */
[----:B------:R-:W-:-:S04]  /*b570*/  IMAD.MOV.U32 R3, RZ, RZ, RZ ;  /* 0x000000ffff037224 */ /* 0x000fc800078e00ff */
[----:B------:R-:W-:-:S07]  /*b580*/  VIADD R11, R8, 0x1 ;  /* 0x00000001080b7836 */ /* 0x000fce0000000000 */
.L_x_305:
[----:B------:R-:W-:-:S03]  /*b590*/  UMOV UR4, 0xffffffff ;  /* 0xffffffff00047882 */ /* 0x000fc60000000000 */
[----:B------:R-:W-:Y:S05]  /*b5a0*/  BRA.DIV UR4, `(.L_x_295) ;  /* 0x0000001204387947 */ /* 0x000fea000b800000 */
[----:B------:R-:W-:-:S13]  /*b5b0*/  ELECT P6, URZ, PT ;  /* 0x00000000003f782f */ /* 0x000fda00038c0000 */
.L_x_316:
[----:B------:R-:W0:Y:S01]  /*b5c0*/  LDC R4, c[0x0][0x28c] ;  /* 0x0000a300ff047b82 */ /* 0x000e220000000800 */
[----:B------:R-:W-:Y:S01]  /*b5d0*/  BSSY B1, `(.L_x_296) ;  /* 0x000005d000017945 */ /* 0x000fe20003800000 */
[----:B0-----:R-:W-:-:S13]  /*b5e0*/  ISETP.LT.OR P6, PT, R4, 0x1, !P6 ;  /* 0x000000010400780c */ /* 0x001fda00077c1670 */
[----:B------:R-:W-:Y:S05]  /*b5f0*/  @P6 BRA `(.L_x_297) ;  /* 0x0000000400686947 */ /* 0x000fea0003800000 */
[----:B------:R-:W-:Y:S02]  /*b600*/  IMAD R13, R13, 0x2, R10 ;  /* 0x000000020d0d7824 */ /* 0x000fe400078e020a */
[----:B------:R-:W-:Y:S02]  /*b610*/  IMAD.SHL.U32 R15, R7, 0x100, RZ ;  /* 0x00000100070f7824 */ /* 0x000fe400078e00ff */
[----:B------:R-:W-:Y:S02]  /*b620*/  IMAD.MOV.U32 R21, RZ, RZ, RZ ;  /* 0x000000ffff157224 */ /* 0x000fe400078e00ff */
[----:B------:R-:W-:Y:S02]  /*b630*/  IMAD.MOV.U32 R4, RZ, RZ, R11 ;  /* 0x000000ffff047224 */ /* 0x000fe400078e000b */
[----:B------:R-:W-:Y:S02]  /*b640*/  IMAD.MOV.U32 R5, RZ, RZ, R0 ;  /* 0x000000ffff057224 */ /* 0x000fe400078e0000 */
[----:B------:R-:W-:-:S02]  /*b650*/  IMAD.MOV.U32 R7, RZ, RZ, R3 ;  /* 0x000000ffff077224 */ /* 0x000fc400078e0003 */
[----:B------:R-:W-:-:S07]  /*b660*/  IMAD.SHL.U32 R20, R13, 0x40, RZ ;  /* 0x000000400d147824 */ /* 0x000fce00078e00ff */
.L_x_300:
[----:B------:R-:W0:Y:S01]  /*b670*/  S2UR UR4, SR_CgaCtaId ;  /* 0x00000000000479c3 */ /* 0x000e220000008800 */
[----:B------:R-:W-:Y:S02]  /*b680*/  MOV R13, 0x400 ;  /* 0x00000400000d7802 */ /* 0x000fe40000000f00 */
[----:B------:R-:W-:-:S13]  /*b690*/  LOP3.LUT P1, RZ, R18, 0x7f, RZ, 0xc0, !PT ;  /* 0x0000007f12ff7812 */ /* 0x000fda000782c0ff */
[----:B------:R-:W1:Y:S01]  /*b6a0*/  @!P1 LDC R14, c[0x0][0x500] ;  /* 0x00014000ff0e9b82 */ /* 0x000e620000000800 */
[----:B0-----:R-:W-:-:S05]  /*b6b0*/  IMAD.U32 R10, RZ, RZ, UR4 ;  /* 0x00000004ff0a7e24 */ /* 0x001fca000f8e00ff */
[----:B------:R-:W-:Y:S02]  /*b6c0*/  LEA R24, R10, R13, 0x18 ;  /* 0x0000000d0a187211 */ /* 0x000fe400078ec0ff */
[----:B------:R-:W-:-:S03]  /*b6d0*/  SHF.L.U32 R13, R5, 0x1f, RZ ;  /* 0x0000001f050d7819 */ /* 0x000fc600000006ff */
[----:B------:R-:W-:-:S04]  /*b6e0*/  IMAD R22, R7, 0x8, R24 ;  /* 0x0000000807167824 */ /* 0x000fc800078e0218 */
[----:B------:R-:W0:Y:S02]  /*b6f0*/  SYNCS.PHASECHK.TRANS64.TRYWAIT P0, [R22+URZ+0x20], R13 ;  /* 0x0000200d160075a7 */ /* 0x000e24000800017f */
[----:B01----:R-:W-:Y:S05]  /*b700*/  @!P0 BRA `(.L_x_298) ;  /* 0x0000001000008947 */ /* 0x003fea0003800000 */
.L_x_317:
[----:B0-----:R-:W-:Y:S01]  /*b710*/  PRMT R13, R12, 0x9910, RZ ;  /* 0x000099100c0d7816 */ /* 0x001fe200000000ff */
[----:B------:R0:W-:Y:S03]  /*b720*/  @!P1 SYNCS.ARRIVE.TRANS64 RZ, [R22+URZ], R14 ;  /* 0x0000000e16ff99a7 */ /* 0x0001e6000800003f */
[----:B------:R-:W-:-:S13]  /*b730*/  ISETP.NE.AND P0, PT, R13, 0x2, PT ;  /* 0x000000020d00780c */ /* 0x000fda0003f05270 */
[----:B0-----:R-:W-:Y:S05]  /*b740*/  @P0 BRA `(.L_x_299) ;  /* 0x0000000000040947 */ /* 0x001fea0003800000 */
[----:B------:R-:W-:Y:S01]  /*b750*/  BPT.TRAP 0x1 ;  /* 0x000000040000795c */ /* 0x000fe20000300000 */
.L_x_299:
[----:B------:R-:W-:Y:S01]  /*b760*/  IMAD R13, R7, 0x8, R10 ;  /* 0x00000008070d7824 */ /* 0x000fe200078e020a */
[----:B------:R-:W-:Y:S01]  /*b770*/  R2UR UR10, R21 ;  /* 0x00000000150a72ca */ /* 0x000fe200000e0000 */
[----:B------:R-:W-:Y:S01]  /*b780*/  UIADD3 UR14, UP0, UR30, 0xf0, URZ ;  /* 0x000000f01e0e7890 */ /* 0x000fe2000ff1e03f */
[----:B------:R-:W-:Y:S01]  /*b790*/  R2UR UR9, R22 ;  /* 0x00000000160972ca */ /* 0x000fe200000e0000 */
[----:B------:R-:W-:Y:S01]  /*b7a0*/  IMAD.SHL.U32 R13, R13, 0x800, RZ ;  /* 0x000008000d0d7824 */ /* 0x000fe200078e00ff */
[----:B------:R-:W-:Y:S01]  /*b7b0*/  R2UR UR11, R20 ;  /* 0x00000000140b72ca */ /* 0x000fe200000e0000 */
[----:B------:R-:W-:Y:S01]  /*b7c0*/  UIADD3.X UR15, URZ, UR31, URZ, UP0, !UPT ;  /* 0x0000001f3f0f7290 */ /* 0x000fe200087fe43f */
[----:B------:R-:W-:Y:S01]  /*b7d0*/  R2UR UR12, R6 ;  /* 0x00000000060c72ca */ /* 0x000fe200000e0000 */
[--C-:B------:R-:W-:Y:S01]  /*b7e0*/  IMAD R13, R13, 0x4, R24.reuse ;  /* 0x000000040d0d7824 */ /* 0x100fe200078e0218 */
[----:B------:R-:W-:Y:S01]  /*b7f0*/  R2UR UR35, R15 ;  /* 0x000000000f2372ca */ /* 0x000fe200000e0000 */
[----:B------:R-:W-:Y:S01]  /*b800*/  IMAD R24, R7, 0x20000, R24 ;  /* 0x0002000007187824 */ /* 0x000fe200078e0218 */
[----:B------:R-:W-:Y:S01]  /*b810*/  UIADD3 UR4, UP1, UR30, 0x1f0, URZ ;  /* 0x000001f01e047890 */ /* 0x000fe2000ff3e03f */
[----:B------:R-:W-:Y:S01]  /*b820*/  VIADD R4, R4, 0xffffffff ;  /* 0xffffffff04047836 */ /* 0x000fe20000000000 */
[----:B------:R-:W-:Y:S01]  /*b830*/  R2UR UR40, R13 ;  /* 0x000000000d2872ca */ /* 0x000fe200000e0000 */
[----:B------:R-:W-:Y:S01]  /*b840*/  UIADD3 UR58, UR10, 0x20, URZ ;  /* 0x000000200a3a7890 */ /* 0x000fe2000fffe03f */
[----:B------:R-:W-:Y:S01]  /*b850*/  R2UR UR18, R24 ;  /* 0x00000000181272ca */ /* 0x000fe200000e0000 */
[----:B------:R-:W-:Y:S01]  /*b860*/  UIADD3 UR50, UR10, 0x40, URZ ;  /* 0x000000400a327890 */ /* 0x000fe2000fffe03f */
[----:B------:R-:W-:Y:S01]  /*b870*/  ISETP.GT.AND P1, PT, R4, 0x1, PT ;  /* 0x000000010400780c */ /* 0x000fe20003f24270 */
[----:B------:R-:W-:Y:S01]  /*b880*/  UIADD3 UR42, UR10, 0x60, URZ ;  /* 0x000000600a2a7890 */ /* 0x000fe2000fffe03f */
[----:B------:R-:W-:Y:S01]  /*b890*/  VIADD R7, R7, 0x1 ;  /* 0x0000000107077836 */ /* 0x000fe20000000000 */
[----:B------:R-:W-:Y:S01]  /*b8a0*/  UMOV UR38, 0x30000 ;  /* 0x0003000000267882 */ /* 0x000fe20000000000 */
[----:B------:R-:W-:Y:S01]  /*b8b0*/  UMOV UR6, 0x0 ;  /* 0x0000000000067882 */ /* 0x000fe20000000000 */
[----:B------:R-:W-:Y:S01]  /*b8c0*/  UMOV UR7, 0x10000000 ;  /* 0x1000000000077882 */ /* 0x000fe20000000000 */
[----:B------:R-:W-:Y:S01]  /*b8d0*/  UIADD3.X UR5, URZ, UR31, URZ, UP1, !UPT ;  /* 0x0000001f3f057290 */ /* 0x000fe20008ffe43f */
[----:B------:R-:W-:Y:S01]  /*b8e0*/  ISETP.NE.AND P0, PT, R7, 0x4, PT ;  /* 0x000000040700780c */ /* 0x000fe20003f05270 */
[----:B------:R-:W-:Y:S01]  /*b8f0*/  UMOV UR57, UR9 ;  /* 0x0000000900397c82 */ /* 0x000fe20008000000 */
[----:B------:R-:W-:Y:S01]  /*b900*/  UIADD3 UR8, UR40, 0x100, URZ ;  /* 0x0000010028087890 */ /* 0x000fe2000fffe03f */
[----:B------:R-:W-:Y:S01]  /*b910*/  VIADD R21, R21, 0x80 ;  /* 0x0000008015157836 */ /* 0x000fe20000000000 */
[----:B------:R-:W-:Y:S01]  /*b920*/  UIADD3 UR56, UR40, 0x4100, URZ ;  /* 0x0000410028387890 */ /* 0x000fe2000fffe03f */
[----:B------:R-:W-:Y:S01]  /*b930*/  SEL R14, RZ, 0x1, P0 ;  /* 0x00000001ff0e7807 */ /* 0x000fe20000000000 */
[----:B------:R-:W-:Y:S01]  /*b940*/  UIADD3 UR48, UR40, 0x8100, URZ ;  /* 0x0000810028307890 */ /* 0x000fe2000fffe03f */
[----:B------:R-:W-:Y:S01]  /*b950*/  SEL R7, R7, RZ, P0 ;  /* 0x000000ff07077207 */ /* 0x000fe20000000000 */
[----:B------:R-:W-:Y:S01]  /*b960*/  UIADD3 UR40, UR40, 0xc100, URZ ;  /* 0x0000c10028287890 */ /* 0x000fe2000fffe03f */
[----:B------:R-:W-:Y:S01]  /*b970*/  LOP3.LUT R5, R5, R14, RZ, 0x3c, !PT ;  /* 0x0000000e05057212 */ /* 0x000fe200078e3cff */
[----:B------:R-:W-:Y:S01]  /*b980*/  UIADD3 UR32, UR18, 0x40100, URZ ;  /* 0x0004010012207890 */ /* 0x000fe2000fffe03f */
[----:B------:R0:W-:Y:S01]  /*b990*/  UTMALDG.3D.MULTICAST [UR8], [UR14], UR38, desc[UR6] ;  /* 0x000006080e0073b4 */ /* 0x0001e20008011826 */
[----:B------:R-:W-:-:S02]  /*b9a0*/  UIADD3 UR24, UR18, 0x48100, URZ ;  /* 0x0004810012187890 */ /* 0x000fc4000fffe03f */
[----:B------:R-:W-:Y:S01]  /*b9b0*/  UIADD3 UR16, UR18, 0x50100, URZ ;  /* 0x0005010012107890 */ /* 0x000fe2000fffe03f */
[----:B------:R-:W-:Y:S01]  /*b9c0*/  UMOV UR59, UR11 ;  /* 0x0000000b003b7c82 */ /* 0x000fe20008000000 */
[----:B------:R-:W-:Y:S01]  /*b9d0*/  UMOV UR60, UR12 ;  /* 0x0000000c003c7c82 */ /* 0x000fe20008000000 */
[----:B------:R-:W-:Y:S01]  /*b9e0*/  UMOV UR49, UR9 ;  /* 0x0000000900317c82 */ /* 0x000fe20008000000 */
[----:B------:R-:W-:Y:S01]  /*b9f0*/  UMOV UR51, UR11 ;  /* 0x0000000b00337c82 */ /* 0x000fe20008000000 */
[----:B------:R-:W-:Y:S01]  /*ba00*/  UMOV UR52, UR12 ;  /* 0x0000000c00347c82 */ /* 0x000fe20008000000 */
[----:B------:R-:W-:Y:S01]  /*ba10*/  UMOV UR41, UR9 ;  /* 0x0000000900297c82 */ /* 0x000fe20008000000 */
[----:B------:R-:W-:Y:S01]  /*ba20*/  UMOV UR44, UR12 ;  /* 0x0000000c002c7c82 */ /* 0x000fe20008000000 */
[----:B------:R-:W-:Y:S01]  /*ba30*/  UMOV UR43, UR11 ;  /* 0x0000000b002b7c82 */ /* 0x000fe20008000000 */
[----:B------:R1:W-:Y:S01]  /*ba40*/  UTMALDG.3D.MULTICAST [UR56], [UR14], UR38, desc[UR6] ;  /* 0x000006380e0073b4 */ /* 0x0003e20008011826 */
        /* <DEDUP_REMOVED lines=11> */
[----:B0-----:R-:W-:Y:S01]  /*bb00*/  UIADD3 UR8, UR18, 0x58100, URZ ;  /* 0x0005810012087890 */ /* 0x001fe2000fffe03f */
[----:B------:R-:W-:Y:S01]  /*bb10*/  UMOV UR11, UR35 ;  /* 0x00000023000b7c82 */ /* 0x000fe20008000000 */
[----:B------:R1:W-:Y:S01]  /*bb20*/  UTMALDG.3D.MULTICAST [UR40], [UR14], UR38, desc[UR6] ;  /* 0x000006280e0073b4 */ /* 0x0003e20008011826 */
[----:B------:R-:W-:Y:S01]  /*bb30*/  UMOV UR18, UR50 ;  /* 0x0000003200127c82 */ /* 0x000fe20008000000 */
[----:B------:R-:W-:Y:S01]  /*bb40*/  UMOV UR10, UR42 ;  /* 0x0000002a000a7c82 */ /* 0x000fe20008000000 */
[----:B------:R1:W-:Y:S01]  /*bb50*/  UTMALDG.3D [UR32], [UR4], desc[UR6] ;  /* 0x00000620040075b4 */ /* 0x0003e20008011000 */
[----:B------:R1:W-:Y:S01]  /*bb60*/  UTMALDG.3D [UR24], [UR4], desc[UR6] ;  /* 0x00000618040075b4 */ /* 0x0003e20008011000 */
[----:B------:R1:W-:Y:S02]  /*bb70*/  UTMALDG.3D [UR16], [UR4], desc[UR6] ;  /* 0x00000610040075b4 */ /* 0x0003e40008011000 */
[----:B------:R1:W-:Y:S02]  /*bb80*/  UTMALDG.3D [UR8], [UR4], desc[UR6] ;  /* 0x00000608040075b4 */ /* 0x0003e40008011000 */
[----:B-1----:R-:W-:Y:S05]  /*bb90*/  @P1 BRA `(.L_x_300) ;  /* 0xfffffff800b41947 */ /* 0x002fea000383ffff */
.L_x_297:
[----:B------:R-:W-:Y:S05]  /*bba0*/  BSYNC B1 ;  /* 0x0000000000017941 */ /* 0x000fea0003800000 */
.L_x_296:
[----:B------:R-:W-:Y:S01]  /*bbb0*/  LOP3.LUT P1, RZ, R9, 0xff, RZ, 0xc0, !PT ;  /* 0x000000ff09ff7812 */ /* 0x000fe2000782c0ff */
[----:B------:R-:W-:Y:S01]  /*bbc0*/  IMAD.IADD R3, R8, 0x1, R3 ;  /* 0x0000000108037824 */ /* 0x000fe200078e0203 */
[----:B------:R-:W-:Y:S01]  /*bbd0*/  IADD3 R16, P2, R16, UR22, RZ ;  /* 0x0000001610107c10 */ /* 0x000fe2000ff5e0ff */
[----:B------:R-:W-:Y:S01]  /*bbe0*/  ULDC.64 UR4, c[0x0][0x650] ;  /* 0x0001940000047ab9 */ /* 0x000fe20000000a00 */
[----:B------:R-:W-:Y:S01]  /*bbf0*/  BSSY B1, `(.L_x_301) ;  /* 0x000006c000017945 */ /* 0x000fe20003800000 */
[----:B------:R-:W-:Y:S01]  /*bc00*/  IMAD.MOV.U32 R13, RZ, RZ, -0x1 ;  /* 0xffffffffff0d7424 */ /* 0x000fe200078e00ff */
[----:B------:R-:W-:Y:S01]  /*bc10*/  ISETP.GT.U32.AND P0, PT, R3, 0x3, PT ;  /* 0x000000030300780c */ /* 0x000fe20003f04070 */
[----:B------:R-:W-:Y:S01]  /*bc20*/  IMAD.MOV.U32 R7, RZ, RZ, -0x1 ;  /* 0xffffffffff077424 */ /* 0x000fe200078e00ff */
[----:B------:R-:W-:Y:S01]  /*bc30*/  SHF.R.U32.HI R4, RZ, 0x2, R3 ;  /* 0x00000002ff047819 */ /* 0x000fe20000011603 */
[----:B------:R-:W-:Y:S01]  /*bc40*/  IMAD.MOV.U32 R6, RZ, RZ, -0x1 ;  /* 0xffffffffff067424 */ /* 0x000fe200078e00ff */
[----:B------:R-:W-:-:S02]  /*bc50*/  ISETP.LT.U32.AND P0, PT, R8, 0x4, P0 ;  /* 0x000000040800780c */ /* 0x000fc40000701070 */
[----:B------:R-:W-:Y:S01]  /*bc60*/  IADD3.X R17, R17, UR37, RZ, P2, !PT ;  /* 0x0000002511117c10 */ /* 0x000fe200097fe4ff */
[----:B------:R-:W0:Y:S01]  /*bc70*/  @P1 S2R R10, SR_CgaCtaId ;  /* 0x00000000000a1919 */ /* 0x000e220000008800 */
[----:B------:R-:W-:Y:S02]  /*bc80*/  @P1 MOV R5, 0x400 ;  /* 0x0000040000051802 */ /* 0x000fe40000000f00 */
[----:B------:R-:W-:Y:S02]  /*bc90*/  ISETP.GE.U32.AND P2, PT, R16, UR4, PT ;  /* 0x0000000410007c0c */ /* 0x000fe4000bf46070 */
[----:B------:R-:W-:Y:S02]  /*bca0*/  LOP3.LUT R4, R4, 0x1, RZ, 0xc0, !PT ;  /* 0x0000000104047812 */ /* 0x000fe400078ec0ff */
[----:B------:R-:W-:Y:S02]  /*bcb0*/  LOP3.LUT R3, R3, 0x3, RZ, 0xc0, !PT ;  /* 0x0000000303037812 */ /* 0x000fe400078ec0ff */
[----:B------:R-:W-:-:S02]  /*bcc0*/  PRMT R9, RZ, 0x7610, R9 ;  /* 0x00007610ff097816 */ /* 0x000fc40000000009 */
[----:B0-----:R-:W-:-:S04]  /*bcd0*/  @P1 LEA R5, R10, R5, 0x18 ;  /* 0x000000050a051211 */ /* 0x001fc800078ec0ff */
[----:B------:R0:W-:Y:S01]  /*bce0*/  @P1 SYNCS.ARRIVE.TRANS64.A1T0 RZ, [R5+URZ+0x58], RZ ;  /* 0x000058ff05ff19a7 */ /* 0x0001e2000810003f */
[----:B------:R-:W-:-:S04]  /*bcf0*/  ISETP.NE.U32.AND P1, PT, R4, 0x1, PT ;  /* 0x000000010400780c */ /* 0x000fc80003f25070 */
[----:B------:R-:W-:Y:S02]  /*bd00*/  ISETP.GT.U32.AND P1, PT, R8, 0x3, !P1 ;  /* 0x000000030800780c */ /* 0x000fe40004f24070 */
[----:B0-----:R-:W-:Y:S02]  /*bd10*/  SEL R5, RZ, 0x1, !P0 ;  /* 0x00000001ff057807 */ /* 0x001fe40004000000 */
[----:B------:R-:W-:Y:S02]  /*bd20*/  ISETP.GE.U32.AND.EX P0, PT, R17, UR5, PT, P2 ;  /* 0x0000000511007c0c */ /* 0x000fe4000bf06120 */
[----:B------:R-:W-:-:S04]  /*bd30*/  SEL R4, RZ, 0x1, !P1 ;  /* 0x00000001ff047807 */ /* 0x000fc80004800000 */
[----:B------:R-:W-:Y:S02]  /*bd40*/  LOP3.LUT R0, R4, R0, R5, 0x96, !PT ;  /* 0x0000000004007212 */ /* 0x000fe400078e9605 */
[----:B------:R-:W-:-:S05]  /*bd50*/  PRMT R4, RZ, 0x7610, R4 ;  /* 0x00007610ff047816 */ /* 0x000fca0000000004 */
[----:B------:R-:W-:Y:S05]  /*bd60*/  @P0 BRA `(.L_x_302) ;  /* 0x0000000400500947 */ /* 0x000fea0003800000 */
[----:B------:R-:W0:Y:S01]  /*bd70*/  S2R R15, SR_CTAID.X ;  /* 0x00000000000f7919 */ /* 0x000e220000002500 */
[----:B------:R-:W-:Y:S01]  /*bd80*/  ULDC.64 UR4, c[0x0][0x628] ;  /* 0x00018a0000047ab9 */ /* 0x000fe20000000a00 */
[----:B------:R-:W1:Y:S01]  /*bd90*/  LDC R20, c[0x0][0x144] ;  /* 0x00005100ff147b82 */ /* 0x000e620000000800 */
[----:B------:R-:W-:Y:S01]  /*bda0*/  ISETP.NE.U32.AND P0, PT, RZ, UR4, PT ;  /* 0x00000004ff007c0c */ /* 0x000fe2000bf05070 */
[----:B------:R-:W2:Y:S01]  /*bdb0*/  S2R R13, SR_CTAID.Y ;  /* 0x00000000000d7919 */ /* 0x000ea20000002600 */
[----:B------:R-:W-:Y:S01]  /*bdc0*/  ULDC UR7, c[0x0][0x630] ;  /* 0x00018c0000077ab9 */ /* 0x000fe20000000800 */
[----:B------:R-:W-:Y:S01]  /*bdd0*/  ULDC UR8, c[0x0][0x150] ;  /* 0x0000540000087ab9 */ /* 0x000fe20000000800 */
[----:B------:R-:W-:Y:S01]  /*bde0*/  ISETP.NE.AND.EX P0, PT, RZ, UR5, PT, P0 ;  /* 0x00000005ff007c0c */ /* 0x000fe2000bf05300 */
[----:B------:R-:W-:Y:S02]  /*bdf0*/  IMAD.MOV.U32 R4, RZ, RZ, R16 ;  /* 0x000000ffff047224 */ /* 0x000fe400078e0010 */
[----:B------:R-:W-:Y:S01]  /*be00*/  IMAD.MOV.U32 R5, RZ, RZ, R17 ;  /* 0x000000ffff057224 */ /* 0x000fe200078e0011 */
[----:B0-----:R-:W-:-:S09]  /*be10*/  I2FP.F32.U32 R22, R15 ;  /* 0x0000000f00167245 */ /* 0x001fd20000201000 */
[----:B------:R-:W-:Y:S05]  /*be20*/  @!P0 BRA `(.L_x_303) ;  /* 0x0000000000288947 */ /* 0x000fea0003800000 */
[----:B------:R-:W-:Y:S02]  /*be30*/  ULDC UR6, c[0x0][0x634] ;  /* 0x00018d0000067ab9 */ /* 0x000fe40000000800 */
[----:B------:R-:W-:-:S05]  /*be40*/  IADD3 R5, P0, R16, UR6, RZ ;  /* 0x0000000610057c10 */ /* 0x000fca000ff1e0ff */
[----:B------:R-:W-:-:S04]  /*be50*/  IMAD.X R21, RZ, RZ, R17, P0 ;  /* 0x000000ffff157224 */ /* 0x000fc800000e0611 */
[----:B------:R-:W-:-:S04]  /*be60*/  IMAD.WIDE.U32 R6, R21, UR4, RZ ;  /* 0x0000000415067c25 */ /* 0x000fc8000f8e00ff */
[----:B------:R-:W-:-:S04]  /*be70*/  IMAD.WIDE.U32 R6, P0, R5, UR5, R6 ;  /* 0x0000000505067c25 */ /* 0x000fc8000f800006 */
[----:B------:R-:W-:-:S04]  /*be80*/  IMAD.WIDE.U32 R4, R5, UR4, RZ ;  /* 0x0000000405047c25 */ /* 0x000fc8000f8e00ff */
[----:B------:R-:W-:Y:S01]  /*be90*/  IMAD.MOV.U32 R4, RZ, RZ, R7 ;  /* 0x000000ffff047224 */ /* 0x000fe200078e0007 */
[----:B------:R-:W-:Y:S01]  /*bea0*/  IADD3 RZ, P1, R5, R6, RZ ;  /* 0x0000000605ff7210 */ /* 0x000fe20007f3e0ff */
[----:B------:R-:W-:-:S04]  /*beb0*/  IMAD.X R5, RZ, RZ, RZ, P0 ;  /* 0x000000ffff057224 */ /* 0x000fc800000e06ff */
[----:B------:R-:W-:-:S08]  /*bec0*/  IMAD.WIDE.U32.X R4, R21, UR5, R4, P1 ;  /* 0x0000000515047c25 */ /* 0x000fd000088e0404 */
.L_x_303:
[----:B------:R-:W-:Y:S01]  /*bed0*/  FMUL R22, R22, UR8 ;  /* 0x0000000816167c20 */ /* 0x000fe20008400000 */
[--C-:B------:R-:W-:Y:S01]  /*bee0*/  SHF.R.U64 R14, R4, UR7, R5.reuse ;  /* 0x00000007040e7c19 */ /* 0x100fe20008001205 */
[----:B------:R-:W-:Y:S01]  /*bef0*/  ULDC.64 UR4, c[0x0][0x620] ;  /* 0x0001880000047ab9 */ /* 0x000fe20000000a00 */
[----:B------:R-:W-:Y:S01]  /*bf00*/  SHF.R.U32.HI R4, RZ, UR7, R5 ;  /* 0x00000007ff047c19 */ /* 0x000fe20008011605 */
[----:B------:R-:W-:Y:S01]  /*bf10*/  ULDC.64 UR6, c[0x0][0x640] ;  /* 0x0001900000067ab9 */ /* 0x000fe20000000a00 */
[----:B------:R-:W-:Y:S01]  /*bf20*/  IADD3 R5, P0, RZ, -R14, RZ ;  /* 0x8000000eff057210 */ /* 0x000fe20007f1e0ff */
[----:B------:R-:W0:Y:S04]  /*bf30*/  F2I.U32.TRUNC.NTZ R22, R22 ;  /* 0x0000001600167305 */ /* 0x000e28000020f000 */
[----:B------:R-:W-:Y:S01]  /*bf40*/  IMAD.X R4, RZ, RZ, ~R4, P0 ;  /* 0x000000ffff047224 */ /* 0x000fe200000e0e04 */
[----:B------:R-:W-:-:S03]  /*bf50*/  ISETP.NE.U32.AND P0, PT, RZ, UR6, PT ;  /* 0x00000006ff007c0c */ /* 0x000fc6000bf05070 */
[----:B------:R-:W-:Y:S01]  /*bf60*/  IMAD R4, R4, UR4, RZ ;  /* 0x0000000404047c24 */ /* 0x000fe2000f8e02ff */
[----:B------:R-:W-:-:S03]  /*bf70*/  ISETP.NE.AND.EX P0, PT, RZ, UR7, PT, P0 ;  /* 0x00000007ff007c0c */ /* 0x000fc6000bf05300 */
[C---:B------:R-:W-:Y:S01]  /*bf80*/  IMAD R7, R5.reuse, UR5, R4 ;  /* 0x0000000505077c24 */ /* 0x040fe2000f8e0204 */
[----:B------:R-:W-:Y:S01]  /*bf90*/  ULDC UR5, c[0x0][0x154] ;  /* 0x0000550000057ab9 */ /* 0x000fe20000000800 */
[----:B------:R-:W-:Y:S01]  /*bfa0*/  IMAD.WIDE.U32 R4, R5, UR4, R16 ;  /* 0x0000000405047c25 */ /* 0x000fe2000f8e0010 */
[----:B------:R-:W-:-:S03]  /*bfb0*/  ULDC UR4, c[0x0][0x618] ;  /* 0x0001860000047ab9 */ /* 0x000fc60000000800 */
[----:B0-----:R-:W-:Y:S02]  /*bfc0*/  IMAD.MOV R6, RZ, RZ, -R22 ;  /* 0x000000ffff067224 */ /* 0x001fe400078e0a16 */
[----:B------:R-:W-:Y:S02]  /*bfd0*/  IMAD.IADD R5, R5, 0x1, R7 ;  /* 0x0000000105057824 */ /* 0x000fe400078e0207 */
[----:B-1----:R-:W-:Y:S01]  /*bfe0*/  IMAD R15, R20, R6, R15 ;  /* 0x00000006140f7224 */ /* 0x002fe200078e020f */
[----:B--2---:R-:W-:Y:S01]  /*bff0*/  I2FP.F32.U32 R6, R13 ;  /* 0x0000000d00067245 */ /* 0x004fe20000201000 */
[----:B------:R-:W0:Y:S01]  /*c000*/  LDC R20, c[0x0][0x148] ;  /* 0x00005200ff147b82 */ /* 0x000e220000000800 */
[--C-:B------:R-:W-:Y:S02]  /*c010*/  SHF.R.U64 R21, R4, UR4, R5.reuse ;  /* 0x0000000404157c19 */ /* 0x100fe40008001205 */
[----:B------:R-:W-:Y:S01]  /*c020*/  SHF.R.U32.HI R4, RZ, UR4, R5 ;  /* 0x00000004ff047c19 */ /* 0x000fe20008011605 */
[----:B------:R-:W-:Y:S01]  /*c030*/  FMUL R6, R6, UR5 ;  /* 0x0000000506067c20 */ /* 0x000fe20008400000 */
[----:B------:R-:W-:-:S02]  /*c040*/  ULDC UR4, c[0x0][0x608] ;  /* 0x0001820000047ab9 */ /* 0x000fc40000000800 */
[--C-:B------:R-:W-:Y:S01]  /*c050*/  SHF.R.U64 R23, R21, UR4, R4.reuse ;  /* 0x0000000415177c19 */ /* 0x100fe20008001204 */
[----:B------:R1:W2:Y:S01]  /*c060*/  F2I.U32.TRUNC.NTZ R24, R6 ;  /* 0x0000000600187305 */ /* 0x0002a2000020f000 */
[----:B------:R-:W-:Y:S01]  /*c070*/  SHF.R.U32.HI R4, RZ, UR4, R4 ;  /* 0x00000004ff047c19 */ /* 0x000fe20008011604 */
[----:B------:R-:W-:-:S03]  /*c080*/  ULDC UR4, c[0x0][0x658] ;  /* 0x0001960000047ab9 */ /* 0x000fc60000000800 */
[--C-:B------:R-:W-:Y:S02]  /*c090*/  SHF.R.U64 R22, R23, UR4, R4.reuse ;  /* 0x0000000417167c19 */ /* 0x100fe40008001204 */
[----:B------:R-:W-:-:S03]  /*c0a0*/  SHF.R.U32.HI R25, RZ, UR4, R4 ;  /* 0x00000004ff197c19 */ /* 0x000fc60008011604 */
[----:B------:R-:W-:Y:S02]  /*c0b0*/  IMAD.MOV.U32 R4, RZ, RZ, R22 ;  /* 0x000000ffff047224 */ /* 0x000fe400078e0016 */
[----:B------:R-:W-:Y:S01]  /*c0c0*/  IMAD.MOV.U32 R5, RZ, RZ, R25 ;  /* 0x000000ffff057224 */ /* 0x000fe200078e0019 */
[----:B-1----:R-:W-:Y:S06]  /*c0d0*/  @!P0 BRA `(.L_x_304) ;  /* 0x0000000000288947 */ /* 0x002fec0003800000 */
        /* <DEDUP_REMOVED lines=10> */
.L_x_304:
[----:B------:R-:W-:Y:S01]  /*c180*/  ISETP.NE.AND P0, PT, R2, 0x1, PT ;  /* 0x000000010200780c */ /* 0x000fe20003f05270 */
[----:B------:R-:W-:Y:S01]  /*c190*/  ULDC UR4, c[0x0][0x648] ;  /* 0x0001920000047ab9 */ /* 0x000fe20000000800 */
[----:B------:R-:W-:Y:S01]  /*c1a0*/  LOP3.LUT R23, R23, UR29, RZ, 0xc0, !PT ;  /* 0x0000001d17177c12 */ /* 0x000fe2000f8ec0ff */
[----:B--2---:R-:W-:Y:S01]  /*c1b0*/  IMAD.MOV R24, RZ, RZ, -R24 ;  /* 0x000000ffff187224 */ /* 0x004fe200078e0a18 */
[----:B------:R-:W-:Y:S01]  /*c1c0*/  SHF.R.U64 R4, R4, UR4, R5 ;  /* 0x0000000404047c19 */ /* 0x000fe20008001205 */
[----:B------:R-:W-:Y:S01]  /*c1d0*/  ULDC UR4, c[0x0][0x638] ;  /* 0x00018e0000047ab9 */ /* 0x000fe20000000800 */
[----:B------:R-:W-:Y:S01]  /*c1e0*/  LOP3.LUT R21, R21, UR13, RZ, 0xc0, !PT ;  /* 0x0000000d15157c12 */ /* 0x000fe2000f8ec0ff */
[----:B------:R-:W-:Y:S01]  /*c1f0*/  ULDC UR5, c[0x0][0x610] ;  /* 0x0001840000057ab9 */ /* 0x000fe20000000800 */
[----:B------:R-:W-:Y:S02]  /*c200*/  IMAD.MOV.U32 R6, RZ, RZ, R14 ;  /* 0x000000ffff067224 */ /* 0x000fe400078e000e */
[----:B------:R-:W-:-:S02]  /*c210*/  IMAD.MOV R5, RZ, RZ, -R4 ;  /* 0x000000ffff057224 */ /* 0x000fc400078e0a04 */
[----:B------:R-:W-:Y:S02]  /*c220*/  IMAD R4, R4, UR21, R23 ;  /* 0x0000001504047c24 */ /* 0x000fe4000f8e0217 */
[----:B0-----:R-:W-:Y:S02]  /*c230*/  @P0 IMAD R15, R20, R24, R13 ;  /* 0x00000018140f0224 */ /* 0x001fe400078e020d */
[----:B------:R-:W-:Y:S01]  /*c240*/  IMAD R22, R5, UR4, R22 ;  /* 0x0000000405167c24 */ /* 0x000fe2000f8e0216 */
[----:B------:R-:W-:Y:S01]  /*c250*/  ULDC UR4, c[0x0][0x600] ;  /* 0x0001800000047ab9 */ /* 0x000fe20000000800 */
[----:B------:R-:W-:Y:S02]  /*c260*/  IMAD R15, R4, UR5, R15 ;  /* 0x00000005040f7c24 */ /* 0x000fe4000f8e020f */
[----:B------:R-:W-:Y:S02]  /*c270*/  IMAD R22, R22, UR4, R21 ;  /* 0x0000000416167c24 */ /* 0x000fe4000f8e0215 */
[----:B------:R-:W-:-:S03]  /*c280*/  IMAD.MOV.U32 R4, RZ, RZ, 0x1 ;  /* 0x00000001ff047424 */ /* 0x000fc600078e00ff */
[----:B------:R-:W-:Y:S02]  /*c290*/  SEL R7, R22, R15, !P0 ;  /* 0x0000000f16077207 */ /* 0x000fe40004000000 */
[----:B------:R-:W-:-:S07]  /*c2a0*/  SEL R13, R15, R22, !P0 ;  /* 0x000000160f0d7207 */ /* 0x000fce0004000000 */
.L_x_302:
[----:B------:R-:W-:Y:S05]  /*c2b0*/  BSYNC B1 ;  /* 0x0000000000017941 */ /* 0x000fea0003800000 */
.L_x_301:
[----:B------:R-:W-:-:S13]  /*c2c0*/  LOP3.LUT P0, RZ, R4, 0xff, RZ, 0xc0, !PT ;  /* 0x000000ff04ff7812 */ /* 0x000fda000780c0ff */
[----:B------:R-:W-:Y:S05]  /*c2d0*/  @P0 BRA `(.L_x_305) ;  /* 0xfffffff000ac0947 */ /* 0x000fea000383ffff */
[----:B------:R-:W-:Y:S05]  /*c2e0*/  BSYNC B0 ;  /* 0x0000000000007941 */ /* 0x000fea0003800000 */
.L_x_294:
[----:B------:R-:W-:-:S03]  /*c2f0*/  UMOV UR4, 0xffffffff ;  /* 0xffffffff00047882 */ /* 0x000fc60000000000 */
[----:B------:R-:W-:Y:S05]  /*c300*/  BRA.DIV UR4, `(.L_x_306) ;  /* 0x0000000604147947 */ /* 0x000fea000b800000 */
[----:B------:R-:W-:-:S13]  /*c310*/  ELECT P6, URZ, PT ;  /* 0x00000000003f782f */ /* 0x000fda00038c0000 */
.L_x_320:
[----:B------:R-:W-:Y:S04]  /*c320*/  BSSY B0, `(.L_x_307) ;  /* 0x000002b000007945 */ /* 0x000fe80003800000 */
[----:B------:R-:W-:Y:S05]  /*c330*/  @!P6 BRA `(.L_x_308) ;  /* 0x0000000000a4e947 */ /* 0x000fea0003800000 */
[----:B------:R-:W-:-:S04]  /*c340*/  LOP3.LUT R19, R19, 0x2, RZ, 0xfc, !PT ;  /* 0x0000000213137812 */ /* 0x000fc800078efcff */
[----:B------:R-:W-:-:S13]  /*c350*/  ISETP.NE.AND P0, PT, R19, 0x3, PT ;  /* 0x000000031300780c */ /* 0x000fda0003f05270 */
[----:B------:R-:W-:Y:S05]  /*c360*/  @!P0 BRA `(.L_x_309) ;  /* 0x0000000000048947 */ /* 0x000fea0003800000 */
[----:B------:R-:W-:Y:S01]  /*c370*/  BPT.TRAP 0x1 ;  /* 0x000000040000795c */ /* 0x000fe20000300000 */
.L_x_309:
[----:B------:R-:W0:Y:S01]  /*c380*/  S2R R5, SR_CgaCtaId ;  /* 0x0000000000057919 */ /* 0x000e220000008800 */
[----:B------:R-:W-:Y:S02]  /*c390*/  MOV R2, 0x400 ;  /* 0x0000040000027802 */ /* 0x000fe40000000f00 */
[----:B------:R-:W-:Y:S02]  /*c3a0*/  SHF.L.U32 R4, R0, 0x1f, RZ ;  /* 0x0000001f00047819 */ /* 0x000fe400000006ff */
[----:B0-----:R-:W-:-:S05]  /*c3b0*/  LEA R2, R5, R2, 0x18 ;  /* 0x0000000205027211 */ /* 0x001fca00078ec0ff */
[----:B------:R-:W-:-:S04]  /*c3c0*/  VIADD R2, R2, 0x20 ;  /* 0x0000002002027836 */ /* 0x000fc80000000000 */
[C---:B------:R-:W-:Y:S02]  /*c3d0*/  IMAD R7, R3.reuse, 0x8, R2 ;  /* 0x0000000803077824 */ /* 0x040fe400078e0202 */
[----:B------:R-:W-:Y:S02]  /*c3e0*/  VIADD R3, R3, 0x1 ;  /* 0x0000000103037836 */ /* 0x000fe40000000000 */
[----:B------:R-:W0:Y:S03]  /*c3f0*/  SYNCS.PHASECHK.TRANS64.TRYWAIT P0, [R7+URZ], R4 ;  /* 0x00000004070075a7 */ /* 0x000e26000800017f */
[----:B------:R-:W-:-:S04]  /*c400*/  ISETP.NE.AND P1, PT, R3, 0x4, PT ;  /* 0x000000040300780c */ /* 0x000fc80003f25270 */
[----:B------:R-:W-:Y:S02]  /*c410*/  SEL R5, RZ, 0x1, P1 ;  /* 0x00000001ff057807 */ /* 0x000fe40000800000 */
[----:B------:R-:W-:Y:S02]  /*c420*/  SEL R3, R3, RZ, P1 ;  /* 0x000000ff03037207 */ /* 0x000fe40000800000 */
[----:B------:R-:W-:-:S03]  /*c430*/  LOP3.LUT R6, R0, R5, RZ, 0x3c, !PT ;  /* 0x0000000500067212 */ /* 0x000fc600078e3cff */
[----:B------:R-:W-:Y:S01]  /*c440*/  IMAD R8, R3, 0x8, R2 ;  /* 0x0000000803087824 */ /* 0x000fe200078e0202 */
[----:B------:R-:W-:Y:S01]  /*c450*/  SHF.L.U32 R5, R6, 0x1f, RZ ;  /* 0x0000001f06057819 */ /* 0x000fe200000006ff */
[----:B0-----:R-:W-:Y:S06]  /*c460*/  @!P0 BRA `(.L_x_310) ;  /* 0x0000000000dc8947 */ /* 0x001fec0003800000 */
.L_x_321:
[----:B------:R-:W1:Y:S01]  /*c470*/  SYNCS.PHASECHK.TRANS64.TRYWAIT P0, [R8+URZ], R5 ;  /* 0x00000005080075a7 */ /* 0x000e62000800017f */
[----:B------:R-:W-:-:S05]  /*c480*/  VIADD R0, R3, 0x1 ;  /* 0x0000000103007836 */ /* 0x000fca0000000000 */
[----:B------:R-:W-:-:S04]  /*c490*/  ISETP.NE.AND P1, PT, R0, 0x4, PT ;  /* 0x000000040000780c */ /* 0x000fc80003f25270 */
[----:B------:R-:W-:Y:S02]  /*c4a0*/  SEL R3, RZ, 0x1, P1 ;  /* 0x00000001ff037807 */ /* 0x000fe40000800000 */
[----:B0-----:R-:W-:Y:S02]  /*c4b0*/  SEL R7, R0, RZ, P1 ;  /* 0x000000ff00077207 */ /* 0x001fe40000800000 */
[----:B------:R-:W-:-:S03]  /*c4c0*/  LOP3.LUT R9, R6, R3, RZ, 0x3c, !PT ;  /* 0x0000000306097212 */ /* 0x000fc600078e3cff */
[----:B------:R-:W-:Y:S01]  /*c4d0*/  IMAD R11, R7, 0x8, R2 ;  /* 0x00000008070b7824 */ /* 0x000fe200078e0202 */
[----:B------:R-:W-:Y:S01]  /*c4e0*/  SHF.L.U32 R6, R9, 0x1f, RZ ;  /* 0x0000001f09067819 */ /* 0x000fe200000006ff */
[----:B-1----:R-:W-:Y:S06]  /*c4f0*/  @!P0 BRA `(.L_x_311) ;  /* 0x0000000000cc8947 */ /* 0x002fec0003800000 */
.L_x_322:
[----:B------:R-:W1:Y:S01]  /*c500*/  SYNCS.PHASECHK.TRANS64.TRYWAIT P0, [R11+URZ], R6 ;  /* 0x000000060b0075a7 */ /* 0x000e62000800017f */
[----:B------:R-:W-:-:S05]  /*c510*/  VIADD R0, R7, 0x1 ;  /* 0x0000000107007836 */ /* 0x000fca0000000000 */
[----:B------:R-:W-:-:S04]  /*c520*/  ISETP.NE.AND P1, PT, R0, 0x4, PT ;  /* 0x000000040000780c */ /* 0x000fc80003f25270 */
[----:B------:R-:W-:Y:S02]  /*c530*/  SEL R4, RZ, 0x1, P1 ;  /* 0x00000001ff047807 */ /* 0x000fe40000800000 */
[----:B------:R-:W-:Y:S02]  /*c540*/  SEL R3, R0, RZ, P1 ;  /* 0x000000ff00037207 */ /* 0x000fe40000800000 */
[----:B------:R-:W-:Y:S01]  /*c550*/  LOP3.LUT R0, R9, R4, RZ, 0x3c, !PT ;  /* 0x0000000409007212 */ /* 0x000fe200078e3cff */
[----:B-1----:R-:W-:Y:S06]  /*c560*/  @!P0 BRA `(.L_x_312) ;  /* 0x0000000000c48947 */ /* 0x002fec0003800000 */
.L_x_323:
[----:B------:R-:W-:Y:S01]  /*c570*/  IMAD R3, R3, 0x8, R2 ;  /* 0x0000000803037824 */ /* 0x000fe200078e0202 */
[----:B------:R-:W-:-:S07]  /*c580*/  SHF.L.U32 R0, R0, 0x1f, RZ ;  /* 0x0000001f00007819 */ /* 0x000fce00000006ff */
.L_x_313:
[----:B--2---:R2:W3:Y:S02]  /*c590*/  SYNCS.PHASECHK.TRANS64.TRYWAIT P0, [R3+URZ], R0 ;  /* 0x00000000030075a7 */ /* 0x0044e4000800017f */
[----:B---3--:R-:W-:Y:S05]  /*c5a0*/  @!P0 NANOSLEEP.SYNCS 0x989680 ;  /* 0x009896800000895d */ /* 0x008fea0003900000 */
[----:B------:R-:W3:Y:S02]  /*c5b0*/  @!P0 SYNCS.PHASECHK.TRANS64 P0, [R3+URZ], R0 ;  /* 0x00000000030085a7 */ /* 0x000ee4000800007f */
[----:B---3--:R-:W-:Y:S05]  /*c5c0*/  @!P0 BRA `(.L_x_313) ;  /* 0xfffffffc00f08947 */ /* 0x008fea000383ffff */
.L_x_308:
[----:B------:R-:W-:Y:S05]  /*c5d0*/  BSYNC B0 ;  /* 0x0000000000007941 */ /* 0x000fea0003800000 */
.L_x_307:
[----:B------:R-:W-:Y:S05]  /*c5e0*/  EXIT ;  /* 0x000000000000794d */ /* 0x000fea0003800000 */
.L_x_21:
[----:B---3--:R3:W4:Y:S02]  /*c5f0*/  SYNCS.PHASECHK.TRANS64.TRYWAIT P1, [R3+URZ], R0 ;  /* 0x00000000030075a7 */ /* 0x008724000802017f */
[----:B----4-:R-:W-:Y:S05]  /*c600*/  @!P1 NANOSLEEP.SYNCS 0x989680 ;  /* 0x009896800000995d */ /* 0x010fea0003900000 */
[----:B------:R-:W4:Y:S02]  /*c610*/  @!P1 SYNCS.PHASECHK.TRANS64 P1, [R3+URZ], R0 ;  /* 0x00000000030095a7 */ /* 0x000f24000802007f */
[----:B----4-:R-:W-:Y:S05]  /*c620*/  @!P1 BRA `(.L_x_21) ;  /* 0xfffffffc00f09947 */ /* 0x010fea000383ffff */
[----:B------:R-:W-:Y:S05]  /*c630*/  BRA `(.L_x_20) ;  /* 0xffffff4c009c7947 */ /* 0x000fea000383ffff */
.L_x_26:
[----:B-1----:R1:W2:Y:S02]  /*c640*/  SYNCS.PHASECHK.TRANS64.TRYWAIT P1, [R5+URZ], R4 ;  /* 0x00000004050075a7 */ /* 0x0022a4000802017f */
[----:B--2---:R-:W-:Y:S05]  /*c650*/  @!P1 NANOSLEEP.SYNCS 0x989680 ;  /* 0x009896800000995d */ /* 0x004fea0003900000 */
[----:B------:R-:W2:Y:S02]  /*c660*/  @!P1 SYNCS.PHASECHK.TRANS64 P1, [R5+URZ], R4 ;  /* 0x00000004050095a7 */ /* 0x000ea4000802007f */
[----:B--2---:R-:W-:Y:S05]  /*c670*/  @!P1 BRA `(.L_x_26) ;  /* 0xfffffffc00f09947 */ /* 0x004fea000383ffff */
[----:B------:R-:W-:Y:S05]  /*c680*/  BRA `(.L_x_25) ;  /* 0xffffff5800147947 */ /* 0x000fea000383ffff */
.L_x_295:
[----:B------:R-:W-:Y:S01]  /*c690*/  BSSY B1, `(.L_x_314) ;  /* 0x0000006000017945 */ /* 0x000fe20003800000 */
[----:B------:R-:W-:-:S07]  /*c6a0*/  IMAD.MOV.U32 R15, RZ, RZ, -0x1 ;  /* 0xffffffffff0f7424 */ /* 0x000fce00078e00ff */
[----:B------:R-:W-:Y:S05]  /*c6b0*/  WARPSYNC.COLLECTIVE R15, `(.L_x_315) ;  /* 0x000000000f0c7348 */ /* 0x000fea0003c00000 */
[----:B------:R-:W-:Y:S02]  /*c6c0*/  ELECT P6, UR62, PT ;  /* 0x00000000003e782f */ /* 0x000fe400038c0000 */
[----:B------:R-:W-:Y:S01]  /*c6d0*/  MOV R14, UR62 ;  /* 0x0000003e000e7c02 */ /* 0x000fe20008000f00 */
[----:B------:R-:W-:Y:S10]  /*c6e0*/  ENDCOLLECTIVE ;  /* 0x000000000000791b */ /* 0x000ff40003800000 */
.L_x_315:
[----:B------:R-:W-:Y:S05]  /*c6f0*/  BSYNC B1 ;  /* 0x0000000000017941 */ /* 0x000fea0003800000 */
.L_x_314:
[----:B------:R-:W-:Y:S05]  /*c700*/  BRA `(.L_x_316) ;  /* 0xffffffec00ac7947 */ /* 0x000fea000383ffff */
.L_x_298:
[----:B0-----:R0:W1:Y:S02]  /*c710*/  SYNCS.PHASECHK.TRANS64.TRYWAIT P0, [R22+URZ+0x20], R13 ;  /* 0x0000200d160075a7 */ /* 0x001064000800017f */
[----:B-1----:R-:W-:Y:S05]  /*c720*/  @!P0 NANOSLEEP.SYNCS 0x989680 ;  /* 0x009896800000895d */ /* 0x002fea0003900000 */
[----:B------:R-:W1:Y:S02]  /*c730*/  @!P0 SYNCS.PHASECHK.TRANS64 P0, [R22+URZ+0x20], R13 ;  /* 0x0000200d160085a7 */ /* 0x000e64000800007f */
[----:B-1----:R-:W-:Y:S05]  /*c740*/  @!P0 BRA `(.L_x_298) ;  /* 0xfffffffc00f08947 */ /* 0x002fea000383ffff */
[----:B------:R-:W-:Y:S05]  /*c750*/  BRA `(.L_x_317) ;  /* 0xffffffec00ec7947 */ /* 0x000fea000383ffff */
.L_x_306:
[----:B------:R-:W-:Y:S01]  /*c760*/  BSSY B0, `(.L_x_318) ;  /* 0x0000006000007945 */ /* 0x000fe20003800000 */
[----:B------:R-:W-:-:S07]  /*c770*/  IMAD.MOV.U32 R15, RZ, RZ, -0x1 ;  /* 0xffffffffff0f7424 */ /* 0x000fce00078e00ff */
[----:B------:R-:W-:Y:S05]  /*c780*/  WARPSYNC.COLLECTIVE R15, `(.L_x_319) ;  /* 0x000000000f0c7348 */ /* 0x000fea0003c00000 */
[----:B------:R-:W-:Y:S02]  /*c790*/  ELECT P6, UR62, PT ;  /* 0x00000000003e782f */ /* 0x000fe400038c0000 */
[----:B------:R-:W-:Y:S01]  /*c7a0*/  MOV R14, UR62 ;  /* 0x0000003e000e7c02 */ /* 0x000fe20008000f00 */
[----:B------:R-:W-:Y:S10]  /*c7b0*/  ENDCOLLECTIVE ;  /* 0x000000000000791b */ /* 0x000ff40003800000 */
.L_x_319:
[----:B------:R-:W-:Y:S05]  /*c7c0*/  BSYNC B0 ;  /* 0x0000000000007941 */ /* 0x000fea0003800000 */
.L_x_318:
[----:B------:R-:W-:Y:S05]  /*c7d0*/  BRA `(.L_x_320) ;  /* 0xfffffff800d07947 */ /* 0x000fea000383ffff */
.L_x_310:
[----:B0-----:R0:W1:Y:S02]  /*c7e0*/  SYNCS.PHASECHK.TRANS64.TRYWAIT P0, [R7+URZ], R4 ;  /* 0x00000004070075a7 */ /* 0x001064000800017f */
[----:B-1----:R-:W-:Y:S05]  /*c7f0*/  @!P0 NANOSLEEP.SYNCS 0x989680 ;  /* 0x009896800000895d */ /* 0x002fea0003900000 */
[----:B------:R-:W1:Y:S02]  /*c800*/  @!P0 SYNCS.PHASECHK.TRANS64 P0, [R7+URZ], R4 ;  /* 0x00000004070085a7 */ /* 0x000e64000800007f */
[----:B-1----:R-:W-:Y:S05]  /*c810*/  @!P0 BRA `(.L_x_310) ;  /* 0xfffffffc00f08947 */ /* 0x002fea000383ffff */
[----:B------:R-:W-:Y:S05]  /*c820*/  BRA `(.L_x_321) ;  /* 0xfffffffc00107947 */ /* 0x000fea000383ffff */
.L_x_311:
[----:B0-----:R0:W1:Y:S02]  /*c830*/  SYNCS.PHASECHK.TRANS64.TRYWAIT P0, [R8+URZ], R5 ;  /* 0x00000005080075a7 */ /* 0x001064000800017f */
[----:B-1----:R-:W-:Y:S05]  /*c840*/  @!P0 NANOSLEEP.SYNCS 0x989680 ;  /* 0x009896800000895d */ /* 0x002fea0003900000 */
[----:B------:R-:W1:Y:S02]  /*c850*/  @!P0 SYNCS.PHASECHK.TRANS64 P0, [R8+URZ], R5 ;  /* 0x00000005080085a7 */ /* 0x000e64000800007f */
[----:B-1----:R-:W-:Y:S05]  /*c860*/  @!P0 BRA `(.L_x_311) ;  /* 0xfffffffc00f08947 */ /* 0x002fea000383ffff */
[----:B------:R-:W-:Y:S05]  /*c870*/  BRA `(.L_x_322) ;  /* 0xfffffffc00207947 */ /* 0x000fea000383ffff */
.L_x_312:
[----:B-1----:R1:W2:Y:S02]  /*c880*/  SYNCS.PHASECHK.TRANS64.TRYWAIT P0, [R11+URZ], R6 ;  /* 0x000000060b0075a7 */ /* 0x0022a4000800017f */
[----:B--2---:R-:W-:Y:S05]  /*c890*/  @!P0 NANOSLEEP.SYNCS 0x989680 ;  /* 0x009896800000895d */ /* 0x004fea0003900000 */
[----:B------:R-:W2:Y:S02]  /*c8a0*/  @!P0 SYNCS.PHASECHK.TRANS64 P0, [R11+URZ], R6 ;  /* 0x000000060b0085a7 */ /* 0x000ea4000800007f */
[----:B--2---:R-:W-:Y:S05]  /*c8b0*/  @!P0 BRA `(.L_x_312) ;  /* 0xfffffffc00f08947 */ /* 0x004fea000383ffff */
[----:B------:R-:W-:Y:S05]  /*c8c0*/  BRA `(.L_x_323) ;  /* 0xfffffffc00287947 */ /* 0x000fea000383ffff */
.L_x_324:
[----:B------:R-:W-:-:S00]  /*c8d0*/  BRA `(.L_x_324) ;  /* 0xfffffffc00fc7947 */ /* 0x000fc0000383ffff */
[----:B------:R-:W-:-:S00]  /*c8e0*/  NOP ;  /* 0x0000000000007918 */ /* 0x000fc00000000000 */
        /* <DEDUP_REMOVED lines=9> */
.L_x_325:


//--------------------- .nv.global.init           --------------------------
	.section	.nv.global.init,"aw",@progbits
.nv.global.init:
	.type		$str$22,@object
	.size		$str$22,($str$23 - $str$22)
$str$22:
        /*0000*/ 	.byte	0x6b, 0x5f, 0x74, 0x69, 0x6c, 0x65, 0x5f, 0x63, 0x6f, 0x75, 0x6e, 0x74, 0x20, 0x3e, 0x3d, 0x20
        /*0010*/ 	.byte	0x31, 0x00
	.type		$str$23,@object
	.size		$str$23,(__unnamed_1 - $str$23)
$str$23:
        /*0012*/ 	.byte	0x2f, 0x74, 0x6d, 0x70, 0x2f, 0x63, 0x75, 0x74, 0x6c, 0x61, 0x73, 0x73, 0x5f, 0x73, 0x77, 0x65
        /*0022*/ 	.byte	0x65, 0x70, 0x5f, 0x73, 0x72, 0x63, 0x2f, 0x69, 0x6e, 0x63, 0x6c, 0x75, 0x64, 0x65, 0x2f, 0x63
        /*0032*/ 	.byte	0x75, 0x74, 0x6c, 0x61, 0x73, 0x73, 0x2f, 0x67, 0x65, 0x6d, 0x6d, 0x2f, 0x63, 0x6f, 0x6c, 0x6c
        /*0042*/ 	.byte	0x65, 0x63, 0x74, 0x69, 0x76, 0x65, 0x2f, 0x73, 0x6d, 0x39, 0x30, 0x5f, 0x6d, 0x6d, 0x61, 0x5f
        /*0052*/ 	.byte	0x74, 0x6d, 0x61, 0x5f, 0x67, 0x6d, 0x6d, 0x61, 0x5f, 0x73, 0x73, 0x5f, 0x77, 0x61, 0x72, 0x70
        /*0062*/ 	.byte	0x73, 0x70, 0x65, 0x63, 0x69, 0x61, 0x6c, 0x69, 0x7a, 0x65, 0x64, 0x2e, 0x68, 0x70, 0x70, 0x00
	.type		__unnamed_1,@object
	.size		__unnamed_1,(.L_0 - __unnamed_1)
__unnamed_1:
        /*0072*/ 	.byte	0x76, 0x6f, 0x69, 0x64, 0x20, 0x63, 0x75, 0x74, 0x6c, 0x61, 0x73, 0x73, 0x3a, 0x3a, 0x67, 0x65
        /* <DEDUP_REMOVED lines=177> */
        /*0b92*/ 	.byte	0x3a, 0x69, 0x64, 0x65, 0x6e, 0x74, 0x69, 0x74, 0x79, 0x5d, 0x00
.L_0:


//--------------------- .nv.shared._ZN7cutlass13device_kernelINS_4gemm6kernel13GemmUniversalIN4cute5tupleIJiiiiEEENS1_10collective13CollectiveMmaINS1_34MainloopSm90TmaGmmaWarpSpecializedILi4ENS5_IJNS4_1CILi1EEENSA_ILi2EEESB_EEENS1_35KernelTmaWarpSpecializedCooperativeEEENS5_IJNSA_ILi128EEENSA_ILi256EEESG_EEENS_10tfloat32_tENS5_IJlSB_lEEESJ_SK_NS4_8TiledMMAINS4_8MMA_AtomIJNS4_4SM904GMMA30MMA_64x256x8_F32TF32TF32_SS_TNILNSO_7ScaleInE1ELSQ_1EEEEEENS4_6LayoutINS5_IJSC_SB_SB_EEENS5_IJSB_NSA_ILi0EEESV_EEEEENS5_IJNS4_10UnderscoreESY_SY_EEEEENS4_23SM90_TMA_LOAD_MULTICASTENS4_14ComposedLayoutINS4_7SwizzleILi3ELi4ELi3EEENS4_18smem_ptr_flag_bitsILi32EEENST_INS5_IJNSA_ILi8EEENSA_ILi32EEEEEENS5_IJS18_SB_EEEEEEEvNS4_8identityENS4_13SM90_TMA_LOADES1C_vS1D_EENS_8epilogue10collective6detail29Sm90TmaWarpSpecializedAdapterINS1H_15DefaultEpilogueISJ_SK_SK_NS1G_6thread17LinearCombinationISJ_Li1EffLNS1L_9ScaleType4KindE0ELNS_15FloatRoundStyleE2ESJ_EENS1_15EpilogueDefaultEEEEEvvEEEEvNT_6ParamsE --------------------------
	.section	.nv.shared._ZN7cutlass13device_kernelINS_4gemm6kernel13GemmUniversalIN4cute5tupleIJiiiiEEENS1_10collective13CollectiveMmaINS1_34MainloopSm90TmaGmmaWarpSpecializedILi4ENS5_IJNS4_1CILi1EEENSA_ILi2EEESB_EEENS1_35KernelTmaWarpSpecializedCooperativeEEENS5_IJNSA_ILi128EEENSA_ILi256EEESG_EEENS_10tfloat32_tENS5_IJlSB_lEEESJ_SK_NS4_8TiledMMAINS4_8MMA_AtomIJNS4_4SM904GMMA30MMA_64x256x8_F32TF32TF32_SS_TNILNSO_7ScaleInE1ELSQ_1EEEEEENS4_6LayoutINS5_IJSC_SB_SB_EEENS5_IJSB_NSA_ILi0EEESV_EEEEENS5_IJNS4_10UnderscoreESY_SY_EEEEENS4_23SM90_TMA_LOAD_MULTICASTENS4_14ComposedLayoutINS4_7SwizzleILi3ELi4ELi3EEENS4_18smem_ptr_flag_bitsILi32EEENST_INS5_IJNSA_ILi8EEENSA_ILi32EEEEEENS5_IJS18_SB_EEEEEEEvNS4_8identityENS4_13SM90_TMA_LOADES1C_vS1D_EENS_8epilogue10collective6detail29Sm90TmaWarpSpecializedAdapterINS1H_15DefaultEpilogueISJ_SK_SK_NS1G_6thread17LinearCombinationISJ_Li1EffLNS1L_9ScaleType4KindE0ELNS_15FloatRoundStyleE2ESJ_EENS1_15EpilogueDefaultEEEEEvvEEEEvNT_6ParamsE,"aw",@nobits
	.sectionflags	@""
	.align	16
	.zero		1024


//--------------------- .nv.shared.reserved.0     --------------------------
	.section	.nv.shared.reserved.0,"aw",@nobits
	.weak		__nv_reservedSMEM_offset_0_alias
	.size		__nv_reservedSMEM_offset_0_alias, 0, 0
	.other		__nv_reservedSMEM_offset_0_alias,@"STO_CUDA_RESERVED_SHARED STV_DEFAULT"
__nv_reservedSMEM_offset_0_alias:
	.zero		0


//--------------------- .nv.global                --------------------------
	.section	.nv.global,"aw",@nobits
.nv.global:
	.type		_ZN39_INTERNAL_c0b912c5_4_k_cu_46190429_63714cute1_E,@object
	.size		_ZN39_INTERNAL_c0b912c5_4_k_cu_46190429_63714cute1_E,(_ZN39_INTERNAL_c0b912c5_4_k_cu_46190429_63714cuda3std3__45__cpo6cbeginE - _ZN39_INTERNAL_c0b912c5_4_k_cu_46190429_63714cute1_E)
_ZN39_INTERNAL_c0b912c5_4_k_cu_46190429_63714cute1_E:
	.zero		1
	.type		_ZN39_INTERNAL_c0b912c5_4_k_cu_46190429_63714cuda3std3__45__cpo6cbeginE,@object
	.size		_ZN39_INTERNAL_c0b912c5_4_k_cu_46190429_63714cuda3std3__45__cpo6cbeginE,(_ZN39_INTERNAL_c0b912c5_4_k_cu_46190429_63714cuda3std3__48in_placeE - _ZN39_INTERNAL_c0b912c5_4_k_cu_46190429_63714cuda3std3__45__cpo6cbeginE)
_ZN39_INTERNAL_c0b912c5_4_k_cu_46190429_63714cuda3std3__45__cpo6cbeginE:
	.zero		1
	.type		_ZN39_INTERNAL_c0b912c5_4_k_cu_46190429_63714cuda3std3__48in_placeE,@object
	.size		_ZN39_INTERNAL_c0b912c5_4_k_cu_46190429_63714cuda3std3__48in_placeE,(_ZN39_INTERNAL_c0b912c5_4_k_cu_46190429_63714cuda3std6ranges3__45__cpo9iter_moveE - _ZN39_INTERNAL_c0b912c5_4_k_cu_46190429_63714cuda3std3__48in_placeE)
_ZN39_INTERNAL_c0b912c5_4_k_cu_46190429_63714cuda3std3__48in_placeE:
	.zero		1
	.type		_ZN39_INTERNAL_c0b912c5_4_k_cu_46190429_63714cuda3std6ranges3__45__cpo9iter_moveE,@object
	.size		_ZN39_INTERNAL_c0b912c5_4_k_cu_46190429_63714cuda3std6ranges3__45__cpo9iter_moveE,(_ZN39_INTERNAL_c0b912c5_4_k_cu_46190429_63714cuda3std3__45__cpo5beginE - _ZN39_INTERNAL_c0b912c5_4_k_cu_46190429_63714cuda3std6ranges3__45__cpo9iter_moveE)
_ZN39_INTERNAL_c0b912c5_4_k_cu_46190429_63714cuda3std6ranges3__45__cpo9iter_moveE:
	.zero		1
	.type		_ZN39_INTERNAL_c0b912c5_4_k_cu_46190429_63714cuda3std3__45__cpo5beginE,@object
	.size		_ZN39_INTERNAL_c0b912c5_4_k_cu_46190429_63714cuda3std3__45__cpo5beginE,(_ZN39_INTERNAL_c0b912c5_4_k_cu_46190429_63714cuda3std3__441_GLOBAL__N__c0b912c5_4_k_cu_46190429_63716ignoreE - _ZN39_INTERNAL_c0b912c5_4_k_cu_46190429_63714cuda3std3__45__cpo5beginE)
_ZN39_INTERNAL_c0b912c5_4_k_cu_46190429_63714cuda3std3__45__cpo5beginE:
	.zero		1
	.type		_ZN39_INTERNAL_c0b912c5_4_k_cu_46190429_63714cuda3std3__441_GLOBAL__N__c0b912c5_4_k_cu_46190429_63716ignoreE,@object
	.size		_ZN39_INTERNAL_c0b912c5_4_k_cu_46190429_63714cuda3std3__441_GLOBAL__N__c0b912c5_4_k_cu_46190429_63716ignoreE,(_ZN39_INTERNAL_c0b912c5_4_k_cu_46190429_63714cute7productE - _ZN39_INTERNAL_c0b912c5_4_k_cu_46190429_63714cuda3std3__441_GLOBAL__N__c0b912c5_4_k_cu_46190429_63716ignoreE)
_ZN39_INTERNAL_c0b912c5_4_k_cu_46190429_63714cuda3std3__441_GLOBAL__N__c0b912c5_4_k_cu_46190429_63716ignoreE:
	.zero		1
	.type		_ZN39_INTERNAL_c0b912c5_4_k_cu_46190429_63714cute7productE,@object
	.size		_ZN39_INTERNAL_c0b912c5_4_k_cu_46190429_63714cute7productE,(_ZN39_INTERNAL_c0b912c5_4_k_cu_46190429_63714cuda3std3__45__cpo3endE - _ZN39_INTERNAL_c0b912c5_4_k_cu_46190429_63714cute7productE)
_ZN39_INTERNAL_c0b912c5_4_k_cu_46190429_63714cute7productE:
	.zero		1
	.type		_ZN39_INTERNAL_c0b912c5_4_k_cu_46190429_63714cuda3std3__45__cpo3endE,@object
	.size		_ZN39_INTERNAL_c0b912c5_4_k_cu_46190429_63714cuda3std3__45__cpo3endE,(_ZN39_INTERNAL_c0b912c5_4_k_cu_46190429_63714cuda3std3__419piecewise_constructE - _ZN39_INTERNAL_c0b912c5_4_k_cu_46190429_63714cuda3std3__45__cpo3endE)
_ZN39_INTERNAL_c0b912c5_4_k_cu_46190429_63714cuda3std3__45__cpo3endE:
	.zero		1
	.type		_ZN39_INTERNAL_c0b912c5_4_k_cu_46190429_63714cuda3std3__419piecewise_constructE,@object
	.size		_ZN39_INTERNAL_c0b912c5_4_k_cu_46190429_63714cuda3std3__419piecewise_constructE,(_ZN39_INTERNAL_c0b912c5_4_k_cu_46190429_63714cuda3std3__45__cpo4cendE - _ZN39_INTERNAL_c0b912c5_4_k_cu_46190429_63714cuda3std3__419piecewise_constructE)
_ZN39_INTERNAL_c0b912c5_4_k_cu_46190429_63714cuda3std3__419piecewise_constructE:
	.zero		1
	.type		_ZN39_INTERNAL_c0b912c5_4_k_cu_46190429_63714cuda3std3__45__cpo4cendE,@object
	.size		_ZN39_INTERNAL_c0b912c5_4_k_cu_46190429_63714cuda3std3__45__cpo4cendE,(_ZN39_INTERNAL_c0b912c5_4_k_cu_46190429_63714cuda3std6ranges3__45__cpo4swapE - _ZN39_INTERNAL_c0b912c5_4_k_cu_46190429_63714cuda3std3__45__cpo4cendE)
_ZN39_INTERNAL_c0b912c5_4_k_cu_46190429_63714cuda3std3__45__cpo4cendE:
	.zero		1
	.type		_ZN39_INTERNAL_c0b912c5_4_k_cu_46190429_63714cuda3std6ranges3__45__cpo4swapE,@object
	.size		_ZN39_INTERNAL_c0b912c5_4_k_cu_46190429_63714cuda3std6ranges3__45__cpo4swapE,(.L_8 - _ZN39_INTERNAL_c0b912c5_4_k_cu_46190429_63714cuda3std6ranges3__45__cpo4swapE)
_ZN39_INTERNAL_c0b912c5_4_k_cu_46190429_63714cuda3std6ranges3__45__cpo4swapE:
	.zero		1
.L_8:


//--------------------- .nv.constant0._ZN7cutlass13device_kernelINS_4gemm6kernel13GemmUniversalIN4cute5tupleIJiiiiEEENS1_10collective13CollectiveMmaINS1_34MainloopSm90TmaGmmaWarpSpecializedILi4ENS5_IJNS4_1CILi1EEENSA_ILi2EEESB_EEENS1_35KernelTmaWarpSpecializedCooperativeEEENS5_IJNSA_ILi128EEENSA_ILi256EEESG_EEENS_10tfloat32_tENS5_IJlSB_lEEESJ_SK_NS4_8TiledMMAINS4_8MMA_AtomIJNS4_4SM904GMMA30MMA_64x256x8_F32TF32TF32_SS_TNILNSO_7ScaleInE1ELSQ_1EEEEEENS4_6LayoutINS5_IJSC_SB_SB_EEENS5_IJSB_NSA_ILi0EEESV_EEEEENS5_IJNS4_10UnderscoreESY_SY_EEEEENS4_23SM90_TMA_LOAD_MULTICASTENS4_14ComposedLayoutINS4_7SwizzleILi3ELi4ELi3EEENS4_18smem_ptr_flag_bitsILi32EEENST_INS5_IJNSA_ILi8EEENSA_ILi32EEEEEENS5_IJS18_SB_EEEEEEEvNS4_8identityENS4_13SM90_TMA_LOADES1C_vS1D_EENS_8epilogue10collective6detail29Sm90TmaWarpSpecializedAdapterINS1H_15DefaultEpilogueISJ_SK_SK_NS1G_6thread17LinearCombinationISJ_Li1EffLNS1L_9ScaleType4KindE0ELNS_15FloatRoundStyleE2ESJ_EENS1_15EpilogueDefaultEEEEEvvEEEEvNT_6ParamsE --------------------------
	.section	.nv.constant0._ZN7cutlass13device_kernelINS_4gemm6kernel13GemmUniversalIN4cute5tupleIJiiiiEEENS1_10collective13CollectiveMmaINS1_34MainloopSm90TmaGmmaWarpSpecializedILi4ENS5_IJNS4_1CILi1EEENSA_ILi2EEESB_EEENS1_35KernelTmaWarpSpecializedCooperativeEEENS5_IJNSA_ILi128EEENSA_ILi256EEESG_EEENS_10tfloat32_tENS5_IJlSB_lEEESJ_SK_NS4_8TiledMMAINS4_8MMA_AtomIJNS4_4SM904GMMA30MMA_64x256x8_F32TF32TF32_SS_TNILNSO_7ScaleInE1ELSQ_1EEEEEENS4_6LayoutINS5_IJSC_SB_SB_EEENS5_IJSB_NSA_ILi0EEESV_EEEEENS5_IJNS4_10UnderscoreESY_SY_EEEEENS4_23SM90_TMA_LOAD_MULTICASTENS4_14ComposedLayoutINS4_7SwizzleILi3ELi4ELi3EEENS4_18smem_ptr_flag_bitsILi32EEENST_INS5_IJNSA_ILi8EEENSA_ILi32EEEEEENS5_IJS18_SB_EEEEEEEvNS4_8identityENS4_13SM90_TMA_LOADES1C_vS1D_EENS_8epilogue10collective6detail29Sm90TmaWarpSpecializedAdapterINS1H_15DefaultEpilogueISJ_SK_SK_NS1G_6thread17LinearCombinationISJ_Li1EffLNS1L_9ScaleType4KindE0ELNS_15FloatRoundStyleE2ESJ_EENS1_15EpilogueDefaultEEEEEvvEEEEvNT_6ParamsE,"a",@progbits
	.sectionflags	@""
	.align	4
.nv.constant0._ZN7cutlass13device_kernelINS_4gemm6kernel13GemmUniversalIN4cute5tupleIJiiiiEEENS1_10collective13CollectiveMmaINS1_34MainloopSm90TmaGmmaWarpSpecializedILi4ENS5_IJNS4_1CILi1EEENSA_ILi2EEESB_EEENS1_35KernelTmaWarpSpecializedCooperativeEEENS5_IJNSA_ILi128EEENSA_ILi256EEESG_EEENS_10tfloat32_tENS5_IJlSB_lEEESJ_SK_NS4_8TiledMMAINS4_8MMA_AtomIJNS4_4SM904GMMA30MMA_64x256x8_F32TF32TF32_SS_TNILNSO_7ScaleInE1ELSQ_1EEEEEENS4_6LayoutINS5_IJSC_SB_SB_EEENS5_IJSB_NSA_ILi0EEESV_EEEEENS5_IJNS4_10UnderscoreESY_SY_EEEEENS4_23SM90_TMA_LOAD_MULTICASTENS4_14ComposedLayoutINS4_7SwizzleILi3ELi4ELi3EEENS4_18smem_ptr_flag_bitsILi32EEENST_INS5_IJNSA_ILi8EEENSA_ILi32EEEEEENS5_IJS18_SB_EEEEEEEvNS4_8identityENS4_13SM90_TMA_LOADES1C_vS1D_EENS_8epilogue10collective6detail29Sm90TmaWarpSpecializedAdapterINS1H_15DefaultEpilogueISJ_SK_SK_NS1G_6thread17LinearCombinationISJ_Li1EffLNS1L_9ScaleType4KindE0ELNS_15FloatRoundStyleE2ESJ_EENS1_15EpilogueDefaultEEEEEvvEEEEvNT_6ParamsE:
	.zero		1664


//--------------------- SYMBOLS --------------------------

	.type		.nv.reservedSmem.offset0,@object
	.size		.nv.reservedSmem.offset0,0x4
	.type		__assertfail,@function
